	.headerflags	@"EF_CUDA_TEXMODE_UNIFIED EF_CUDA_64BIT_ADDRESS EF_CUDA_SM80 EF_CUDA_VIRTUAL_SM(EF_CUDA_SM80)"
	.elftype	@"ET_EXEC"


//--------------------- .nv.info                  --------------------------
	.section	.nv.info,"",@"SHT_CUDA_INFO"
	.align	4


	//----- nvinfo : EIATTR_REGCOUNT
	.align		4
        /*0000*/ 	.byte	0x04, 0x2f
        /*0002*/ 	.short	(.L_1 - .L_0)
	.align		4
.L_0:
        /*0004*/ 	.word	index@(matmul_kernel)
        /*0008*/ 	.word	0x000000a8


	//----- nvinfo : EIATTR_MIN_STACK_SIZE
	.align		4
.L_1:
        /*000c*/ 	.byte	0x04, 0x12
        /*000e*/ 	.short	(.L_3 - .L_2)
	.align		4
.L_2:
        /*0010*/ 	.word	index@(matmul_kernel)
        /*0014*/ 	.word	0x00000000


	//----- nvinfo : EIATTR_FRAME_SIZE
	.align		4
.L_3:
        /*0018*/ 	.byte	0x04, 0x11
        /*001a*/ 	.short	(.L_5 - .L_4)
	.align		4
.L_4:
        /*001c*/ 	.word	index@(matmul_kernel)
        /*0020*/ 	.word	0x00000000


	//----- nvinfo : EIATTR_MIN_STACK_SIZE
	.align		4
.L_5:
        /*0024*/ 	.byte	0x04, 0x12
        /*0026*/ 	.short	(.L_7 - .L_6)
	.align		4
.L_6:
        /*0028*/ 	.word	index@(matmul_kernel)
        /*002c*/ 	.word	0x00000000
.L_7:


//--------------------- .nv.info.matmul_kernel    --------------------------
	.section	.nv.info.matmul_kernel,"",@"SHT_CUDA_INFO"
	.sectionflags	@""
	.align	4


	//----- nvinfo : EIATTR_CUDA_API_VERSION
	.align		4
        /*0000*/ 	.byte	0x04, 0x37
        /*0002*/ 	.short	(.L_9 - .L_8)
.L_8:
        /*0004*/ 	.word	0x0000007c


	//----- nvinfo : EIATTR_SW2861232_WAR
	.align		4
.L_9:
        /*0008*/ 	.byte	0x01, 0x35
	.zero		2


	//----- nvinfo : EIATTR_PARAM_CBANK
	.align		4
        /*000c*/ 	.byte	0x04, 0x0a
        /*000e*/ 	.short	(.L_11 - .L_10)
	.align		4
.L_10:
        /*0010*/ 	.word	index@(.nv.constant0.matmul_kernel)
        /*0014*/ 	.short	0x0160
        /*0016*/ 	.short	0x0030


	//----- nvinfo : EIATTR_CBANK_PARAM_SIZE
	.align		4
.L_11:
        /*0018*/ 	.byte	0x03, 0x19
        /*001a*/ 	.short	0x0030


	//----- nvinfo : EIATTR_KPARAM_INFO
	.align		4
        /*001c*/ 	.byte	0x04, 0x17
        /*001e*/ 	.short	(.L_13 - .L_12)
.L_12:
        /*0020*/ 	.word	0x00000000
        /*0024*/ 	.short	0x0008
        /*0026*/ 	.short	0x002c
        /*0028*/ 	.byte	0x00, 0xf0, 0x11, 0x00


	//----- nvinfo : EIATTR_KPARAM_INFO
	.align		4
.L_13:
        /*002c*/ 	.byte	0x04, 0x17
        /*002e*/ 	.short	(.L_15 - .L_14)
.L_14:
        /*0030*/ 	.word	0x00000000
        /*0034*/ 	.short	0x0007
        /*0036*/ 	.short	0x0028
        /*0038*/ 	.byte	0x00, 0xf0, 0x11, 0x00


	//----- nvinfo : EIATTR_KPARAM_INFO
	.align		4
.L_15:
        /*003c*/ 	.byte	0x04, 0x17
        /*003e*/ 	.short	(.L_17 - .L_16)
.L_16:
        /*0040*/ 	.word	0x00000000
        /*0044*/ 	.short	0x0006
        /*0046*/ 	.short	0x0024
        /*0048*/ 	.byte	0x00, 0xf0, 0x11, 0x00


	//----- nvinfo : EIATTR_KPARAM_INFO
	.align		4
.L_17:
        /*004c*/ 	.byte	0x04, 0x17
        /*004e*/ 	.short	(.L_19 - .L_18)
.L_18:
        /*0050*/ 	.word	0x00000000
        /*0054*/ 	.short	0x0005
        /*0056*/ 	.short	0x0020
        /*0058*/ 	.byte	0x00, 0xf0, 0x11, 0x00


	//----- nvinfo : EIATTR_KPARAM_INFO
	.align		4
.L_19:
        /*005c*/ 	.byte	0x04, 0x17
        /*005e*/ 	.short	(.L_21 - .L_20)
.L_20:
        /*0060*/ 	.word	0x00000000
        /*0064*/ 	.short	0x0004
        /*0066*/ 	.short	0x001c
        /*0068*/ 	.byte	0x00, 0xf0, 0x11, 0x00


	//----- nvinfo : EIATTR_KPARAM_INFO
	.align		4
.L_21:
        /*006c*/ 	.byte	0x04, 0x17
        /*006e*/ 	.short	(.L_23 - .L_22)
.L_22:
        /*0070*/ 	.word	0x00000000
        /*0074*/ 	.short	0x0003
        /*0076*/ 	.short	0x0018
        /*0078*/ 	.byte	0x00, 0xf0, 0x11, 0x00


	//----- nvinfo : EIATTR_KPARAM_INFO
	.align		4
.L_23:
        /*007c*/ 	.byte	0x04, 0x17
        /*007e*/ 	.short	(.L_25 - .L_24)
.L_24:
        /*0080*/ 	.word	0x00000000
        /*0084*/ 	.short	0x0002
        /*0086*/ 	.short	0x0010
        /*0088*/ 	.byte	0x00, 0xf0, 0x21, 0x00


	//----- nvinfo : EIATTR_KPARAM_INFO
	.align		4
.L_25:
        /*008c*/ 	.byte	0x04, 0x17
        /*008e*/ 	.short	(.L_27 - .L_26)
.L_26:
        /*0090*/ 	.word	0x00000000
        /*0094*/ 	.short	0x0001
        /*0096*/ 	.short	0x0008
        /*0098*/ 	.byte	0x00, 0xf0, 0x21, 0x00


	//----- nvinfo : EIATTR_KPARAM_INFO
	.align		4
.L_27:
        /*009c*/ 	.byte	0x04, 0x17
        /*009e*/ 	.short	(.L_29 - .L_28)
.L_28:
        /*00a0*/ 	.word	0x00000000
        /*00a4*/ 	.short	0x0000
        /*00a6*/ 	.short	0x0000
        /*00a8*/ 	.byte	0x00, 0xf0, 0x21, 0x00


	//----- nvinfo : EIATTR_MAXREG_COUNT
	.align		4
.L_29:
        /*00ac*/ 	.byte	0x03, 0x1b
        /*00ae*/ 	.short	0x00ff


	//----- nvinfo : EIATTR_EXIT_INSTR_OFFSETS
	.align		4
        /*00b0*/ 	.byte	0x04, 0x1c
        /*00b2*/ 	.short	(.L_31 - .L_30)


	//   ....[0]....
.L_30:
        /*00b4*/ 	.word	0x00002a90


	//   ....[1]....
        /*00b8*/ 	.word	0x00002ac0


	//----- nvinfo : EIATTR_MAX_THREADS
	.align		4
.L_31:
        /*00bc*/ 	.byte	0x04, 0x05
        /*00be*/ 	.short	(.L_33 - .L_32)
.L_32:
        /*00c0*/ 	.word	0x00000080
        /*00c4*/ 	.word	0x00000001
        /*00c8*/ 	.word	0x00000001
.L_33:


//--------------------- .nv.callgraph             --------------------------
	.section	.nv.callgraph,"",@"SHT_CUDA_CALLGRAPH"
	.align	4
	.sectionentsize	8
	.align		4
        /*0000*/ 	.word	0x00000000
	.align		4
        /*0004*/ 	.word	0xffffffff
	.align		4
        /*0008*/ 	.word	0x00000000
	.align		4
        /*000c*/ 	.word	0xfffffffe
	.align		4
        /*0010*/ 	.word	0x00000000
	.align		4
        /*0014*/ 	.word	0xfffffffd
	.align		4
        /*0018*/ 	.word	0x00000000
	.align		4
        /*001c*/ 	.word	0xfffffffc


//--------------------- .nv.rel.action            --------------------------
	.section	.nv.rel.action,"",@"SHT_CUDA_RELOCINFO"
	.align	8
	.sectionentsize	8
        /*0000*/ 	.byte	0x73, 0x00, 0x00, 0x00, 0x00, 0x00, 0x00, 0x00, 0x00, 0x00, 0x00, 0x11, 0x25, 0x00, 0x05, 0x36


//--------------------- .nv.constant0.matmul_kernel --------------------------
	.section	.nv.constant0.matmul_kernel,"a",@progbits
	.sectionflags	@""
	.align	4
.nv.constant0.matmul_kernel:
	.zero		400


//--------------------- .text.matmul_kernel       --------------------------
	.section	.text.matmul_kernel,"ax",@progbits
	.sectionflags	@"SHF_BARRIERS=1"
	.sectioninfo	@"SHI_REGISTERS=168"
	.align	128
        .global         matmul_kernel
        .type           matmul_kernel,@function
        .size           matmul_kernel,(.L_x_3 - matmul_kernel)
        .other          matmul_kernel,@"STO_CUDA_ENTRY STV_DEFAULT"
matmul_kernel:
.text.matmul_kernel:
[----:B------:R-:W-:Y:S02]  /*0000*/  MOV R1, c[0x0][0x28] ;  /* 0x00000a0000017a02 */ /* 0x000fe40000000f00 */
[----:B------:R-:W-:Y:S01]  /*0010*/  IMAD.MOV.U32 R3, RZ, RZ, c[0x0][0x17c] ;  /* 0x00005f00ff037624 */ /* 0x000fe200078e00ff */
[----:B------:R-:W1:Y:S01]  /*0020*/  S2R R9, SR_CTAID.X ;  /* 0x0000000000097919 */ /* 0x000e620000002500 */
[----:B------:R-:W-:Y:S01]  /*0030*/  IMAD.MOV.U32 R150, RZ, RZ, 0x1f ;  /* 0x0000001fff967424 */ /* 0x000fe200078e00ff */
[----:B------:R-:W-:Y:S01]  /*0040*/  ULDC UR8, c[0x0][0x180] ;  /* 0x0000600000087ab9 */ /* 0x000fe20000000800 */
[----:B------:R-:W-:Y:S01]  /*0050*/  IMAD.MOV.U32 R120, RZ, RZ, 0x2 ;  /* 0x00000002ff787424 */ /* 0x000fe200078e00ff */
[----:B------:R-:W-:Y:S01]  /*0060*/  IADD3 R3, R3, 0x7f, RZ ;  /* 0x0000007f03037810 */ /* 0x000fe20007ffe0ff */
[----:B------:R-:W2:Y:S01]  /*0070*/  S2R R121, SR_TID.X ;  /* 0x0000000000797919 */ /* 0x000ea20000002100 */
[----:B------:R-:W-:Y:S01]  /*0080*/  IADD3 R150, R150, c[0x0][0x180], RZ ;  /* 0x0000600096967a10 */ /* 0x000fe20007ffe0ff */
[----:B------:R-:W-:Y:S01]  /*0090*/  UIADD3 UR5, UR8, -0x20, URZ ;  /* 0xffffffe008057890 */ /* 0x000fe2000fffe03f */
[----:B------:R-:W-:Y:S01]  /*00a0*/  SHF.R.S32.HI R0, RZ, 0x1f, R3 ;  /* 0x0000001fff007819 */ /* 0x000fe20000011403 */
[----:B------:R-:W-:Y:S01]  /*00b0*/  UIADD3 UR4, UR8, -0x40, URZ ;  /* 0xffffffc008047890 */ /* 0x000fe2000fffe03f */
[----:B------:R-:W-:Y:S01]  /*00c0*/  IMAD.MOV.U32 R145, RZ, RZ, c[0x0][0x188] ;  /* 0x00006200ff917624 */ /* 0x000fe200078e00ff */
[----:B------:R-:W-:Y:S01]  /*00d0*/  ULDC.64 UR10, c[0x0][0x118] ;  /* 0x00004600000a7ab9 */ /* 0x000fe20000000a00 */
[----:B------:R-:W-:Y:S01]  /*00e0*/  LEA.HI R0, R0, R3, RZ, 0x7 ;  /* 0x0000000300007211 */ /* 0x000fe200078f38ff */
[----:B------:R-:W-:Y:S01]  /*00f0*/  IMAD.MOV.U32 R18, RZ, RZ, RZ ;  /* 0x000000ffff127224 */ /* 0x000fe200078e00ff */
[----:B------:R-:W-:Y:S01]  /*0100*/  CS2R R36, SRZ ;  /* 0x0000000000247805 */ /* 0x000fe2000001ff00 */
[----:B------:R-:W-:Y:S01]  /*0110*/  IMAD.MOV.U32 R20, RZ, RZ, RZ ;  /* 0x000000ffff147224 */ /* 0x000fe200078e00ff */
[----:B------:R-:W-:Y:S01]  /*0120*/  SHF.R.S32.HI R4, RZ, 0x7, R0 ;  /* 0x00000007ff047819 */ /* 0x000fe20000011400 */
[----:B------:R-:W-:Y:S01]  /*0130*/  IMAD.MOV.U32 R22, RZ, RZ, RZ ;  /* 0x000000ffff167224 */ /* 0x000fe200078e00ff */
[----:B------:R-:W-:Y:S01]  /*0140*/  CS2R R34, SRZ ;  /* 0x0000000000227805 */ /* 0x000fe2000001ff00 */
[----:B------:R-:W-:Y:S01]  /*0150*/  CS2R R32, SRZ ;  /* 0x0000000000207805 */ /* 0x000fe2000001ff00 */
[----:B------:R-:W-:-:S02]  /*0160*/  IMAD.MOV.U32 R38, RZ, RZ, RZ ;  /* 0x000000ffff267224 */ /* 0x000fc400078e00ff */
[----:B------:R-:W-:Y:S01]  /*0170*/  IMAD.SHL.U32 R4, R4, 0x8, RZ ;  /* 0x0000000804047824 */ /* 0x000fe200078e00ff */
[----:B-1----:R-:W-:Y:S01]  /*0180*/  IABS R2, R9 ;  /* 0x0000000900027213 */ /* 0x002fe20000000000 */
[----:B------:R-:W-:-:S03]  /*0190*/  IMAD.MOV.U32 R40, RZ, RZ, RZ ;  /* 0x000000ffff287224 */ /* 0x000fc600078e00ff */
[----:B------:R-:W-:Y:S01]  /*01a0*/  IABS R5, R4 ;  /* 0x0000000400057213 */ /* 0x000fe20000000000 */
[----:B------:R-:W-:Y:S01]  /*01b0*/  IMAD.MOV.U32 R42, RZ, RZ, RZ ;  /* 0x000000ffff2a7224 */ /* 0x000fe200078e00ff */
[C---:B--2---:R-:W-:Y:S01]  /*01c0*/  LOP3.LUT R136, R121.reuse, 0x40, RZ, 0xc0, !PT ;  /* 0x0000004079887812 */ /* 0x044fe200078ec0ff */
[----:B------:R-:W-:Y:S01]  /*01d0*/  IMAD.SHL.U32 R10, R121, 0x8, RZ ;  /* 0x00000008790a7824 */ /* 0x000fe200078e00ff */
[----:B------:R-:W1:Y:S01]  /*01e0*/  I2F.RP R8, R5 ;  /* 0x0000000500087306 */ /* 0x000e620000209400 */
[--C-:B------:R-:W-:Y:S01]  /*01f0*/  SHF.R.U32.HI R137, RZ, 0x4, R121.reuse ;  /* 0x00000004ff897819 */ /* 0x100fe20000011679 */
[----:B------:R-:W-:Y:S01]  /*0200*/  IMAD.MOV.U32 R44, RZ, RZ, RZ ;  /* 0x000000ffff2c7224 */ /* 0x000fe200078e00ff */
[--C-:B------:R-:W-:Y:S01]  /*0210*/  SHF.R.U32.HI R138, RZ, 0x4, R121.reuse ;  /* 0x00000004ff8a7819 */ /* 0x100fe20000011679 */
[----:B------:R-:W-:Y:S01]  /*0220*/  IMAD.MOV.U32 R46, RZ, RZ, RZ ;  /* 0x000000ffff2e7224 */ /* 0x000fe200078e00ff */
[C-C-:B------:R-:W-:Y:S01]  /*0230*/  LOP3.LUT R11, R10.reuse, 0x18, R121.reuse, 0x48, !PT ;  /* 0x000000180a0b7812 */ /* 0x140fe200078e4879 */
[----:B------:R-:W-:Y:S01]  /*0240*/  IMAD.MOV.U32 R48, RZ, RZ, RZ ;  /* 0x000000ffff307224 */ /* 0x000fe200078e00ff */
[C---:B------:R-:W-:Y:S01]  /*0250*/  LOP3.LUT R133, R10.reuse, 0x78, RZ, 0xc0, !PT ;  /* 0x000000780a857812 */ /* 0x040fe200078ec0ff */
[----:B------:R-:W-:Y:S01]  /*0260*/  IMAD.MOV.U32 R50, RZ, RZ, RZ ;  /* 0x000000ffff327224 */ /* 0x000fe200078e00ff */
[----:B------:R-:W-:Y:S01]  /*0270*/  LOP3.LUT R134, R10, 0x18, RZ, 0xc0, !PT ;  /* 0x000000180a867812 */ /* 0x000fe200078ec0ff */
[----:B------:R-:W-:Y:S01]  /*0280*/  IMAD.MOV.U32 R52, RZ, RZ, RZ ;  /* 0x000000ffff347224 */ /* 0x000fe200078e00ff */
[----:B------:R-:W-:Y:S01]  /*0290*/  SGXT.U32 R137, R137, 0x2 ;  /* 0x000000028989781a */ /* 0x000fe20000000000 */
[----:B------:R-:W-:Y:S01]  /*02a0*/  IMAD.MOV.U32 R54, RZ, RZ, RZ ;  /* 0x000000ffff367224 */ /* 0x000fe200078e00ff */
[----:B------:R-:W-:Y:S01]  /*02b0*/  SGXT.U32 R138, R138, 0x1 ;  /* 0x000000018a8a781a */ /* 0x000fe20000000000 */
[----:B------:R-:W-:Y:S01]  /*02c0*/  IMAD.MOV.U32 R56, RZ, RZ, RZ ;  /* 0x000000ffff387224 */ /* 0x000fe200078e00ff */
[--C-:B------:R-:W-:Y:S01]  /*02d0*/  SHF.R.U32.HI R123, RZ, 0x5, R121.reuse ;  /* 0x00000005ff7b7819 */ /* 0x100fe20000011679 */
[----:B-1----:R-:W1:Y:S01]  /*02e0*/  MUFU.RCP R6, R8 ;  /* 0x0000000800067308 */ /* 0x002e620000001000 */
[--C-:B------:R-:W-:Y:S01]  /*02f0*/  SHF.R.U32.HI R139, RZ, 0x2, R121.reuse ;  /* 0x00000002ff8b7819 */ /* 0x100fe20000011679 */
[----:B------:R-:W-:Y:S01]  /*0300*/  IMAD.MOV.U32 R58, RZ, RZ, RZ ;  /* 0x000000ffff3a7224 */ /* 0x000fe200078e00ff */
[----:B------:R-:W-:Y:S01]  /*0310*/  SGXT.U32 R123, R123, 0x1 ;  /* 0x000000017b7b781a */ /* 0x000fe20000000000 */
[----:B------:R-:W-:Y:S01]  /*0320*/  IMAD.MOV.U32 R60, RZ, RZ, RZ ;  /* 0x000000ffff3c7224 */ /* 0x000fe200078e00ff */
[----:B------:R-:W-:Y:S01]  /*0330*/  SHF.R.U32.HI R141, RZ, 0x5, R121 ;  /* 0x00000005ff8d7819 */ /* 0x000fe20000011679 */
[----:B------:R-:W-:-:S02]  /*0340*/  IMAD.MOV.U32 R62, RZ, RZ, RZ ;  /* 0x000000ffff3e7224 */ /* 0x000fc400078e00ff */
[----:B------:R-:W-:Y:S02]  /*0350*/  IMAD.MOV.U32 R64, RZ, RZ, RZ ;  /* 0x000000ffff407224 */ /* 0x000fe400078e00ff */
[----:B------:R-:W-:Y:S01]  /*0360*/  IMAD.MOV.U32 R66, RZ, RZ, RZ ;  /* 0x000000ffff427224 */ /* 0x000fe200078e00ff */
[----:B-1----:R-:W-:-:S04]  /*0370*/  IADD3 R6, R6, 0xffffffe, RZ ;  /* 0x0ffffffe06067810 */ /* 0x002fc80007ffe0ff */
[----:B------:R-:W1:Y:S02]  /*0380*/  F2I.FTZ.U32.TRUNC.NTZ R7, R6 ;  /* 0x0000000600077305 */ /* 0x000e64000021f000 */
[----:B-1----:R-:W-:Y:S02]  /*0390*/  IMAD.MOV R0, RZ, RZ, -R7 ;  /* 0x000000ffff007224 */ /* 0x002fe400078e0a07 */
[----:B------:R-:W-:Y:S02]  /*03a0*/  IMAD.MOV.U32 R6, RZ, RZ, RZ ;  /* 0x000000ffff067224 */ /* 0x000fe400078e00ff */
[----:B------:R-:W-:Y:S01]  /*03b0*/  IMAD R3, R0, R5, RZ ;  /* 0x0000000500037224 */ /* 0x000fe200078e02ff */
[----:B------:R-:W-:-:S03]  /*03c0*/  IABS R0, R4 ;  /* 0x0000000400007213 */ /* 0x000fc60000000000 */
[----:B------:R-:W-:-:S04]  /*03d0*/  IMAD.HI.U32 R3, R7, R3, R6 ;  /* 0x0000000307037227 */ /* 0x000fc800078e0006 */
[----:B------:R-:W-:Y:S02]  /*03e0*/  IMAD.MOV R0, RZ, RZ, -R0 ;  /* 0x000000ffff007224 */ /* 0x000fe400078e0a00 */
[----:B------:R-:W-:-:S04]  /*03f0*/  IMAD.HI.U32 R3, R3, R2, RZ ;  /* 0x0000000203037227 */ /* 0x000fc800078e00ff */
[----:B------:R-:W-:Y:S02]  /*0400*/  IMAD R0, R3, R0, R2 ;  /* 0x0000000003007224 */ /* 0x000fe400078e0202 */
[----:B------:R-:W-:-:S03]  /*0410*/  IMAD.MOV.U32 R2, RZ, RZ, c[0x0][0x178] ;  /* 0x00005e00ff027624 */ /* 0x000fc600078e00ff */
[----:B------:R-:W-:-:S13]  /*0420*/  ISETP.GT.U32.AND P1, PT, R5, R0, PT ;  /* 0x000000000500720c */ /* 0x000fda0003f24070 */
[----:B------:R-:W-:Y:S01]  /*0430*/  @!P1 IMAD.IADD R0, R0, 0x1, -R5 ;  /* 0x0000000100009824 */ /* 0x000fe200078e0a05 */
[----:B------:R-:W-:Y:S02]  /*0440*/  @!P1 IADD3 R3, R3, 0x1, RZ ;  /* 0x0000000103039810 */ /* 0x000fe40007ffe0ff */
[----:B------:R-:W-:Y:S02]  /*0450*/  ISETP.NE.AND P1, PT, R4, RZ, PT ;  /* 0x000000ff0400720c */ /* 0x000fe40003f25270 */
[----:B------:R-:W-:Y:S02]  /*0460*/  ISETP.GE.U32.AND P2, PT, R0, R5, PT ;  /* 0x000000050000720c */ /* 0x000fe40003f46070 */
[----:B------:R-:W-:-:S04]  /*0470*/  LOP3.LUT R0, R9, R4, RZ, 0x3c, !PT ;  /* 0x0000000409007212 */ /* 0x000fc800078e3cff */
[----:B------:R-:W-:-:S07]  /*0480*/  ISETP.GE.AND P0, PT, R0, RZ, PT ;  /* 0x000000ff0000720c */ /* 0x000fce0003f06270 */
[----:B------:R-:W-:-:S05]  /*0490*/  @P2 IADD3 R3, R3, 0x1, RZ ;  /* 0x0000000103032810 */ /* 0x000fca0007ffe0ff */
[----:B------:R-:W-:Y:S01]  /*04a0*/  IMAD.MOV.U32 R0, RZ, RZ, R3 ;  /* 0x000000ffff007224 */ /* 0x000fe200078e0003 */
[----:B------:R-:W-:-:S03]  /*04b0*/  IADD3 R3, R2, 0x3f, RZ ;  /* 0x0000003f02037810 */ /* 0x000fc60007ffe0ff */
[----:B------:R-:W-:Y:S01]  /*04c0*/  @!P0 IMAD.MOV R0, RZ, RZ, -R0 ;  /* 0x000000ffff008224 */ /* 0x000fe200078e0a00 */
[----:B------:R-:W-:Y:S02]  /*04d0*/  @!P1 LOP3.LUT R0, RZ, R4, RZ, 0x33, !PT ;  /* 0x00000004ff009212 */ /* 0x000fe400078e33ff */
[----:B------:R-:W-:-:S03]  /*04e0*/  SHF.R.S32.HI R2, RZ, 0x1f, R3 ;  /* 0x0000001fff027819 */ /* 0x000fc60000011403 */
[----:B------:R-:W-:Y:S01]  /*04f0*/  IMAD.SHL.U32 R119, R0, 0x8, RZ ;  /* 0x0000000800777824 */ /* 0x000fe200078e00ff */
[----:B------:R-:W-:Y:S01]  /*0500*/  LEA.HI R2, R2, R3, RZ, 0x6 ;  /* 0x0000000302027211 */ /* 0x000fe200078f30ff */
[----:B------:R-:W-:-:S03]  /*0510*/  IMAD.MOV R0, RZ, RZ, -R0 ;  /* 0x000000ffff007224 */ /* 0x000fc600078e0a00 */
[----:B------:R-:W-:Y:S01]  /*0520*/  LEA.HI.SX32 R5, R2, -R119, 0x1a ;  /* 0x8000007702057211 */ /* 0x000fe200078fd2ff */
[----:B------:R-:W-:-:S03]  /*0530*/  IMAD R0, R4, R0, R9 ;  /* 0x0000000004007224 */ /* 0x000fc600078e0209 */
[----:B------:R-:W-:Y:S02]  /*0540*/  IMNMX R5, R5, 0x8, PT ;  /* 0x0000000805057817 */ /* 0x000fe40003800200 */
[----:B------:R-:W-:Y:S02]  /*0550*/  IABS R9, R0 ;  /* 0x0000000000097213 */ /* 0x000fe40000000000 */
[----:B------:R-:W-:-:S04]  /*0560*/  IABS R2, R5 ;  /* 0x0000000500027213 */ /* 0x000fc80000000000 */
[----:B------:R-:W1:Y:S08]  /*0570*/  I2F.RP R8, R2 ;  /* 0x0000000200087306 */ /* 0x000e700000209400 */
[----:B-1----:R-:W1:Y:S02]  /*0580*/  MUFU.RCP R6, R8 ;  /* 0x0000000800067308 */ /* 0x002e640000001000 */
[----:B-1----:R-:W-:-:S02]  /*0590*/  IADD3 R6, R6, 0xffffffe, RZ ;  /* 0x0ffffffe06067810 */ /* 0x002fc40007ffe0ff */
[----:B------:R-:W-:-:S04]  /*05a0*/  LOP3.LUT R8, R0, R5, RZ, 0x3c, !PT ;  /* 0x0000000500087212 */ /* 0x000fc800078e3cff */
[----:B------:R-:W1:Y:S01]  /*05b0*/  F2I.FTZ.U32.TRUNC.NTZ R7, R6 ;  /* 0x0000000600077305 */ /* 0x000e62000021f000 */
[----:B------:R-:W-:Y:S01]  /*05c0*/  ISETP.GE.AND P0, PT, R8, RZ, PT ;  /* 0x000000ff0800720c */ /* 0x000fe20003f06270 */
[----:B-1----:R-:W-:Y:S02]  /*05d0*/  IMAD.MOV R3, RZ, RZ, -R7 ;  /* 0x000000ffff037224 */ /* 0x002fe400078e0a07 */
[----:B------:R-:W-:Y:S02]  /*05e0*/  IMAD.MOV.U32 R6, RZ, RZ, RZ ;  /* 0x000000ffff067224 */ /* 0x000fe400078e00ff */
[----:B------:R-:W-:Y:S01]  /*05f0*/  IMAD R4, R3, R2, RZ ;  /* 0x0000000203047224 */ /* 0x000fe200078e02ff */
[----:B------:R-:W-:-:S03]  /*0600*/  IABS R3, R5 ;  /* 0x0000000500037213 */ /* 0x000fc60000000000 */
[----:B------:R-:W-:-:S04]  /*0610*/  IMAD.HI.U32 R4, R7, R4, R6 ;  /* 0x0000000407047227 */ /* 0x000fc800078e0006 */
[----:B------:R-:W-:Y:S02]  /*0620*/  IMAD.MOV R3, RZ, RZ, -R3 ;  /* 0x000000ffff037224 */ /* 0x000fe400078e0a03 */
[----:B------:R-:W-:Y:S01]  /*0630*/  IMAD.HI.U32 R118, R4, R9, RZ ;  /* 0x0000000904767227 */ /* 0x000fe200078e00ff */
[----:B------:R-:W-:-:S03]  /*0640*/  IABS R4, c[0x0][0x178] ;  /* 0x00005e0000047a13 */ /* 0x000fc60000000000 */
[----:B------:R-:W-:Y:S01]  /*0650*/  IMAD R9, R118, R3, R9 ;  /* 0x0000000376097224 */ /* 0x000fe200078e0209 */
[----:B------:R-:W-:Y:S01]  /*0660*/  IABS R3, c[0x0][0x17c] ;  /* 0x00005f0000037a13 */ /* 0x000fe20000000000 */
[----:B------:R-:W1:Y:S03]  /*0670*/  I2F.RP R7, R4 ;  /* 0x0000000400077306 */ /* 0x000e660000209400 */
[----:B------:R-:W-:-:S05]  /*0680*/  ISETP.GT.U32.AND P1, PT, R2, R9, PT ;  /* 0x000000090200720c */ /* 0x000fca0003f24070 */
[----:B------:R-:W2:Y:S08]  /*0690*/  I2F.RP R6, R3 ;  /* 0x0000000300067306 */ /* 0x000eb00000209400 */
[----:B------:R-:W-:Y:S01]  /*06a0*/  @!P1 IMAD.IADD R9, R9, 0x1, -R2 ;  /* 0x0000000109099824 */ /* 0x000fe200078e0a02 */
[----:B------:R-:W-:Y:S02]  /*06b0*/  @!P1 IADD3 R118, R118, 0x1, RZ ;  /* 0x0000000176769810 */ /* 0x000fe40007ffe0ff */
[----:B------:R-:W-:-:S02]  /*06c0*/  ISETP.NE.AND P1, PT, R5, RZ, PT ;  /* 0x000000ff0500720c */ /* 0x000fc40003f25270 */
[----:B------:R-:W-:Y:S02]  /*06d0*/  ISETP.GE.U32.AND P2, PT, R9, R2, PT ;  /* 0x000000020900720c */ /* 0x000fe40003f46070 */
[----:B-1----:R-:W1:Y:S08]  /*06e0*/  MUFU.RCP R2, R7 ;  /* 0x0000000700027308 */ /* 0x002e700000001000 */
[----:B--2---:R-:W2:Y:S03]  /*06f0*/  MUFU.RCP R8, R6 ;  /* 0x0000000600087308 */ /* 0x004ea60000001000 */
[----:B------:R-:W-:-:S02]  /*0700*/  @P2 IADD3 R118, R118, 0x1, RZ ;  /* 0x0000000176762810 */ /* 0x000fc40007ffe0ff */
[----:B-1----:R-:W-:-:S03]  /*0710*/  IADD3 R12, R2, 0xffffffe, RZ ;  /* 0x0ffffffe020c7810 */ /* 0x002fc60007ffe0ff */
[----:B------:R-:W-:Y:S01]  /*0720*/  @!P0 IMAD.MOV R118, RZ, RZ, -R118 ;  /* 0x000000ffff768224 */ /* 0x000fe200078e0a76 */
[----:B------:R-:W-:Y:S01]  /*0730*/  @!P1 LOP3.LUT R118, RZ, R5, RZ, 0x33, !PT ;  /* 0x00000005ff769212 */ /* 0x000fe200078e33ff */
[----:B------:R-:W1:Y:S01]  /*0740*/  F2I.FTZ.U32.TRUNC.NTZ R13, R12 ;  /* 0x0000000c000d7305 */ /* 0x000e62000021f000 */
[----:B------:R-:W-:-:S03]  /*0750*/  SHF.R.U32.HI R7, RZ, 0x2, R121 ;  /* 0x00000002ff077819 */ /* 0x000fc60000011679 */
[----:B------:R-:W-:Y:S01]  /*0760*/  IMAD.MOV R2, RZ, RZ, -R118 ;  /* 0x000000ffff027224 */ /* 0x000fe200078e0a76 */
[----:B--2---:R-:W-:Y:S01]  /*0770*/  IADD3 R8, R8, 0xffffffe, RZ ;  /* 0x0ffffffe08087810 */ /* 0x004fe20007ffe0ff */
[----:B------:R-:W-:Y:S01]  /*0780*/  IMAD R118, R118, 0x80, R133 ;  /* 0x0000008076767824 */ /* 0x000fe200078e0285 */
[----:B------:R-:W-:Y:S01]  /*0790*/  SGXT.U32 R7, R7, 0x4 ;  /* 0x000000040707781a */ /* 0x000fe20000000000 */
[----:B------:R-:W-:Y:S01]  /*07a0*/  IMAD R0, R5, R2, R0 ;  /* 0x0000000205007224 */ /* 0x000fe200078e0200 */
[----:B------:R2:W3:Y:S01]  /*07b0*/  F2I.FTZ.U32.TRUNC.NTZ R9, R8 ;  /* 0x0000000800097305 */ /* 0x0004e2000021f000 */
[----:B------:R-:W-:Y:S02]  /*07c0*/  SHF.R.U32.HI R2, RZ, 0x2, R136 ;  /* 0x00000002ff027819 */ /* 0x000fe40000011688 */
[----:B------:R-:W-:Y:S01]  /*07d0*/  IMAD.IADD R119, R119, 0x1, R0 ;  /* 0x0000000177777824 */ /* 0x000fe200078e0200 */
[----:B------:R-:W-:Y:S02]  /*07e0*/  ISETP.GT.AND P1, PT, R150, 0x1f, PT ;  /* 0x0000001f9600780c */ /* 0x000fe40003f24270 */
[----:B------:R-:W-:Y:S01]  /*07f0*/  LOP3.LUT R2, R7, R2, RZ, 0xfc, !PT ;  /* 0x0000000207027212 */ /* 0x000fe200078efcff */
[----:B------:R-:W-:Y:S01]  /*0800*/  IMAD.SHL.U32 R119, R119, 0x40, RZ ;  /* 0x0000004077777824 */ /* 0x000fe200078e00ff */
[----:B------:R-:W-:Y:S01]  /*0810*/  ISETP.GE.AND P0, PT, R134, c[0x0][0x180], PT ;  /* 0x0000600086007a0c */ /* 0x000fe20003f06270 */
[----:B-1----:R-:W-:Y:S01]  /*0820*/  IMAD.MOV R5, RZ, RZ, -R13 ;  /* 0x000000ffff057224 */ /* 0x002fe200078e0a0d */
[----:B------:R-:W-:Y:S01]  /*0830*/  SHF.R.U32.HI R136, RZ, 0x4, R136 ;  /* 0x00000004ff887819 */ /* 0x000fe20000011688 */
[----:B------:R-:W-:Y:S01]  /*0840*/  IMAD.MOV.U32 R12, RZ, RZ, RZ ;  /* 0x000000ffff0c7224 */ /* 0x000fe200078e00ff */
[----:B------:R-:W-:Y:S01]  /*0850*/  LOP3.LUT R6, R119, R2, RZ, 0xfc, !PT ;  /* 0x0000000277067212 */ /* 0x000fe200078efcff */
[----:B------:R-:W-:Y:S01]  /*0860*/  IMAD R5, R5, R4, RZ ;  /* 0x0000000405057224 */ /* 0x000fe200078e02ff */
[----:B------:R-:W-:Y:S01]  /*0870*/  LOP3.LUT R135, R137, R136, RZ, 0xfc, !PT ;  /* 0x0000008889877212 */ /* 0x000fe200078efcff */
[C---:B------:R-:W-:Y:S01]  /*0880*/  IMAD R132, R2.reuse, 0x20, R11 ;  /* 0x0000002002847824 */ /* 0x040fe200078e020b */
[----:B--2---:R-:W-:Y:S01]  /*0890*/  LOP3.LUT R8, R2, 0x20, RZ, 0xfc, !PT ;  /* 0x0000002002087812 */ /* 0x004fe200078efcff */
[----:B---3--:R-:W-:Y:S01]  /*08a0*/  IMAD.MOV R92, RZ, RZ, -R9 ;  /* 0x000000ffff5c7224 */ /* 0x008fe200078e0a09 */
[----:B------:R-:W-:Y:S01]  /*08b0*/  IABS R0, R6 ;  /* 0x0000000600007213 */ /* 0x000fe20000000000 */
[----:B------:R-:W-:Y:S01]  /*08c0*/  IMAD.HI.U32 R5, R13, R5, R12 ;  /* 0x000000050d057227 */ /* 0x000fe200078e000c */
[----:B------:R-:W-:-:S02]  /*08d0*/  LOP3.LUT R2, R119, 0x20, R2, 0xfe, !PT ;  /* 0x0000002077027812 */ /* 0x000fc400078efe02 */
[----:B------:R-:W-:Y:S01]  /*08e0*/  ISETP.GE.AND P4, PT, R6, RZ, PT ;  /* 0x000000ff0600720c */ /* 0x000fe20003f86270 */
[----:B------:R-:W-:Y:S01]  /*08f0*/  IMAD R131, R8, 0x20, R11 ;  /* 0x0000002008837824 */ /* 0x000fe200078e020b */
[----:B------:R-:W-:Y:S01]  /*0900*/  IABS R11, R118 ;  /* 0x00000076000b7213 */ /* 0x000fe20000000000 */
[----:B------:R-:W-:Y:S01]  /*0910*/  IMAD R92, R92, R3, RZ ;  /* 0x000000035c5c7224 */ /* 0x000fe200078e02ff */
[--C-:B------:R-:W-:Y:S01]  /*0920*/  LOP3.LUT R126, R137, 0x8, R136.reuse, 0xfe, !PT ;  /* 0x00000008897e7812 */ /* 0x100fe200078efe88 */
[----:B------:R-:W-:Y:S01]  /*0930*/  IMAD.MOV.U32 R8, RZ, RZ, RZ ;  /* 0x000000ffff087224 */ /* 0x000fe200078e00ff */
[----:B------:R-:W-:Y:S01]  /*0940*/  ISETP.GE.AND P5, PT, R135, c[0x0][0x180], PT ;  /* 0x0000600087007a0c */ /* 0x000fe20003fa6270 */
[----:B------:R-:W-:Y:S01]  /*0950*/  IMAD.HI.U32 R7, R5, R0, RZ ;  /* 0x0000000005077227 */ /* 0x000fe200078e00ff */
[C-C-:B------:R-:W-:Y:S02]  /*0960*/  LOP3.LUT R124, R137.reuse, 0x10, R136.reuse, 0xfe, !PT ;  /* 0x00000010897c7812 */ /* 0x140fe400078efe88 */
[----:B------:R-:W-:Y:S01]  /*0970*/  LOP3.LUT R122, R137, 0x18, R136, 0xfe, !PT ;  /* 0x00000018897a7812 */ /* 0x000fe200078efe88 */
[----:B------:R-:W-:Y:S01]  /*0980*/  IMAD.HI.U32 R92, R9, R92, R8 ;  /* 0x0000005c095c7227 */ /* 0x000fe200078e0008 */
[----:B------:R-:W-:-:S03]  /*0990*/  IABS R8, R2 ;  /* 0x0000000200087213 */ /* 0x000fc60000000000 */
[----:B------:R-:W-:Y:S02]  /*09a0*/  IMAD.MOV R7, RZ, RZ, -R7 ;  /* 0x000000ffff077224 */ /* 0x000fe400078e0a07 */
[----:B------:R-:W-:-:S04]  /*09b0*/  IMAD.HI.U32 R92, R92, R11, RZ ;  /* 0x0000000b5c5c7227 */ /* 0x000fc800078e00ff */
[----:B------:R-:W-:-:S04]  /*09c0*/  IMAD.HI.U32 R5, R5, R8, RZ ;  /* 0x0000000805057227 */ /* 0x000fc800078e00ff */
[----:B------:R-:W-:Y:S02]  /*09d0*/  IMAD.MOV R92, RZ, RZ, -R92 ;  /* 0x000000ffff5c7224 */ /* 0x000fe400078e0a5c */
[----:B------:R-:W-:Y:S01]  /*09e0*/  IMAD R7, R4, R7, R0 ;  /* 0x0000000704077224 */ /* 0x000fe200078e0200 */
[----:B------:R-:W-:Y:S01]  /*09f0*/  SEL R0, RZ, 0x10, !P1 ;  /* 0x00000010ff007807 */ /* 0x000fe20004800000 */
[----:B------:R-:W-:Y:S02]  /*0a00*/  IMAD.MOV R5, RZ, RZ, -R5 ;  /* 0x000000ffff057224 */ /* 0x000fe400078e0a05 */
[----:B------:R-:W-:Y:S01]  /*0a10*/  IMAD R92, R3, R92, R11 ;  /* 0x0000005c035c7224 */ /* 0x000fe200078e020b */
[----:B------:R-:W-:Y:S01]  /*0a20*/  SEL R9, R0, RZ, !P0 ;  /* 0x000000ff00097207 */ /* 0x000fe20004000000 */
[C---:B------:R-:W-:Y:S01]  /*0a30*/  IMAD R5, R4.reuse, R5, R8 ;  /* 0x0000000504057224 */ /* 0x040fe200078e0208 */
[C---:B------:R-:W-:Y:S01]  /*0a40*/  ISETP.GT.U32.AND P2, PT, R4.reuse, R7, PT ;  /* 0x000000070400720c */ /* 0x040fe20003f44070 */
[----:B------:R-:W-:Y:S01]  /*0a50*/  IMAD.SHL.U32 R8, R135, 0x8, RZ ;  /* 0x0000000887087824 */ /* 0x000fe200078e00ff */
[----:B------:R-:W-:Y:S01]  /*0a60*/  ISETP.GT.U32.AND P0, PT, R3, R92, PT ;  /* 0x0000005c0300720c */ /* 0x000fe20003f04070 */
[----:B------:R-:W-:Y:S01]  /*0a70*/  IMAD.SHL.U32 R11, R135, 0x80, RZ ;  /* 0x00000080870b7824 */ /* 0x000fe200078e00ff */
[----:B------:R-:W-:Y:S01]  /*0a80*/  ISETP.GT.U32.AND P1, PT, R4, R5, PT ;  /* 0x000000050400720c */ /* 0x000fe20003f24070 */
[----:B------:R-:W-:Y:S01]  /*0a90*/  IMAD.SHL.U32 R129, R126, 0x80, RZ ;  /* 0x000000807e817824 */ /* 0x000fe200078e00ff */
[----:B------:R-:W-:Y:S01]  /*0aa0*/  SEL R6, R0, RZ, !P5 ;  /* 0x000000ff00067207 */ /* 0x000fe20006800000 */
[----:B------:R-:W-:Y:S01]  /*0ab0*/  IMAD.SHL.U32 R127, R122, 0x80, RZ ;  /* 0x000000807a7f7824 */ /* 0x000fe200078e00ff */
[----:B------:R-:W-:Y:S01]  /*0ac0*/  ISETP.GE.AND P5, PT, R2, RZ, PT ;  /* 0x000000ff0200720c */ /* 0x000fe20003fa6270 */
[----:B------:R-:W-:Y:S01]  /*0ad0*/  IMAD.SHL.U32 R132, R132, 0x2, RZ ;  /* 0x0000000284847824 */ /* 0x000fe200078e00ff */
[----:B------:R-:W-:Y:S01]  /*0ae0*/  ISETP.NE.U32.AND P3, PT, R9, RZ, PT ;  /* 0x000000ff0900720c */ /* 0x000fe20003f65070 */
[----:B------:R-:W-:Y:S01]  /*0af0*/  IMAD.SHL.U32 R9, R124, 0x80, RZ ;  /* 0x000000807c097824 */ /* 0x000fe200078e00ff */
[----:B------:R-:W-:Y:S01]  /*0b00*/  LOP3.LUT R8, R8, 0x78, R10, 0x78, !PT ;  /* 0x0000007808087812 */ /* 0x000fe200078e780a */
[----:B------:R-:W-:-:S02]  /*0b10*/  @!P2 IMAD.IADD R7, R7, 0x1, -R4 ;  /* 0x000000010707a824 */ /* 0x000fc400078e0a04 */
[----:B------:R-:W-:Y:S01]  /*0b20*/  @!P0 IMAD.IADD R92, R92, 0x1, -R3 ;  /* 0x000000015c5c8824 */ /* 0x000fe200078e0a03 */
[----:B------:R-:W-:Y:S01]  /*0b30*/  ISETP.GE.AND P0, PT, R126, c[0x0][0x180], PT ;  /* 0x000060007e007a0c */ /* 0x000fe20003f06270 */
[----:B------:R-:W-:Y:S01]  /*0b40*/  @!P1 IMAD.IADD R5, R5, 0x1, -R4 ;  /* 0x0000000105059824 */ /* 0x000fe200078e0a04 */
[C---:B------:R-:W-:Y:S01]  /*0b50*/  ISETP.GT.U32.AND P6, PT, R4.reuse, R7, PT ;  /* 0x000000070400720c */ /* 0x040fe20003fc4070 */
[----:B------:R-:W-:Y:S01]  /*0b60*/  IMAD.SHL.U32 R131, R131, 0x2, RZ ;  /* 0x0000000283837824 */ /* 0x000fe200078e00ff */
[----:B------:R-:W-:Y:S02]  /*0b70*/  ISETP.GT.U32.AND P1, PT, R3, R92, PT ;  /* 0x0000005c0300720c */ /* 0x000fe40003f24070 */
[----:B------:R-:W-:Y:S02]  /*0b80*/  ISETP.GT.U32.AND P2, PT, R4, R5, PT ;  /* 0x000000050400720c */ /* 0x000fe40003f44070 */
[----:B------:R-:W-:Y:S02]  /*0b90*/  SEL R2, R0, RZ, !P0 ;  /* 0x000000ff00027207 */ /* 0x000fe40004000000 */
[----:B------:R-:W-:-:S02]  /*0ba0*/  ISETP.NE.U32.AND P0, PT, R6, RZ, PT ;  /* 0x000000ff0600720c */ /* 0x000fc40003f05070 */
[----:B------:R-:W-:Y:S02]  /*0bb0*/  LOP3.LUT R130, R8, R11, RZ, 0xfc, !PT ;  /* 0x0000000b08827212 */ /* 0x000fe400078efcff */
[----:B------:R-:W-:Y:S01]  /*0bc0*/  LOP3.LUT R129, R129, R8, RZ, 0xfc, !PT ;  /* 0x0000000881817212 */ /* 0x000fe200078efcff */
[--C-:B------:R-:W-:Y:S01]  /*0bd0*/  @!P6 IMAD.IADD R7, R7, 0x1, -R4.reuse ;  /* 0x000000010707e824 */ /* 0x100fe200078e0a04 */
[----:B------:R-:W-:Y:S01]  /*0be0*/  ISETP.NE.AND P6, PT, RZ, c[0x0][0x178], PT ;  /* 0x00005e00ff007a0c */ /* 0x000fe20003fc5270 */
[----:B------:R-:W-:Y:S01]  /*0bf0*/  @!P1 IMAD.IADD R92, R92, 0x1, -R3 ;  /* 0x000000015c5c9824 */ /* 0x000fe200078e0a03 */
[----:B------:R-:W-:Y:S01]  /*0c00*/  ISETP.GE.AND P1, PT, R134, UR5, PT ;  /* 0x0000000586007c0c */ /* 0x000fe2000bf26270 */
[----:B------:R-:W-:Y:S01]  /*0c10*/  @!P2 IMAD.IADD R5, R5, 0x1, -R4 ;  /* 0x000000010505a824 */ /* 0x000fe200078e0a04 */
[----:B------:R-:W-:Y:S01]  /*0c20*/  ISETP.NE.U32.AND P2, PT, R2, RZ, PT ;  /* 0x000000ff0200720c */ /* 0x000fe20003f45070 */
[----:B------:R-:W-:Y:S01]  /*0c30*/  @!P4 IMAD.MOV R7, RZ, RZ, -R7 ;  /* 0x000000ffff07c224 */ /* 0x000fe200078e0a07 */
[----:B------:R-:W-:Y:S01]  /*0c40*/  ISETP.GE.AND P4, PT, R118, RZ, PT ;  /* 0x000000ff7600720c */ /* 0x000fe20003f86270 */
[----:B------:R-:W-:Y:S01]  /*0c50*/  @!P5 IMAD.MOV R5, RZ, RZ, -R5 ;  /* 0x000000ffff05d224 */ /* 0x000fe200078e0a05 */
[----:B------:R-:W-:Y:S01]  /*0c60*/  SEL R2, RZ, 0x10, P1 ;  /* 0x00000010ff027807 */ /* 0x000fe20000800000 */
[----:B------:R-:W-:Y:S01]  /*0c70*/  IMAD.SHL.U32 R130, R130, 0x2, RZ ;  /* 0x0000000282827824 */ /* 0x000fe200078e00ff */
[----:B------:R-:W-:Y:S01]  /*0c80*/  ISETP.NE.AND P1, PT, RZ, c[0x0][0x17c], PT ;  /* 0x00005f00ff007a0c */ /* 0x000fe20003f25270 */
[----:B------:R-:W-:Y:S01]  /*0c90*/  IMAD.SHL.U32 R129, R129, 0x2, RZ ;  /* 0x0000000281817824 */ /* 0x000fe200078e00ff */
[----:B------:R-:W-:-:S02]  /*0ca0*/  LOP3.LUT R4, RZ, c[0x0][0x178], RZ, 0x33, !PT ;  /* 0x00005e00ff047a12 */ /* 0x000fc400078e33ff */
[----:B------:R-:W-:Y:S02]  /*0cb0*/  ISETP.GT.AND P5, PT, R150, 0x3f, PT ;  /* 0x0000003f9600780c */ /* 0x000fe40003fa4270 */
[C---:B------:R-:W-:Y:S02]  /*0cc0*/  SEL R149, R4.reuse, R7, !P6 ;  /* 0x0000000704957207 */ /* 0x040fe40007000000 */
[----:B------:R-:W-:Y:S01]  /*0cd0*/  SEL R147, R4, R5, !P6 ;  /* 0x0000000504937207 */ /* 0x000fe20007000000 */
[----:B------:R-:W-:Y:S01]  /*0ce0*/  @!P4 IMAD.MOV R92, RZ, RZ, -R92 ;  /* 0x000000ffff5cc224 */ /* 0x000fe200078e0a5c */
[----:B------:R-:W-:Y:S01]  /*0cf0*/  ISETP.GE.AND P4, PT, R134, UR4, PT ;  /* 0x0000000486007c0c */ /* 0x000fe2000bf86270 */
[--C-:B------:R-:W-:Y:S01]  /*0d00*/  IMAD R149, R149, c[0x0][0x184], R134.reuse ;  /* 0x0000610095957a24 */ /* 0x100fe200078e0286 */
[----:B------:R-:W-:Y:S01]  /*0d10*/  LOP3.LUT R128, R9, R8, RZ, 0xfc, !PT ;  /* 0x0000000809807212 */ /* 0x000fe200078efcff */
[----:B------:R-:W-:Y:S01]  /*0d20*/  IMAD R147, R147, c[0x0][0x184], R134 ;  /* 0x0000610093937a24 */ /* 0x000fe200078e0286 */
[----:B------:R-:W-:Y:S01]  /*0d30*/  @!P1 LOP3.LUT R92, RZ, c[0x0][0x17c], RZ, 0x33, !PT ;  /* 0x00005f00ff5c9a12 */ /* 0x000fe200078e33ff */
[----:B------:R-:W-:Y:S01]  /*0d40*/  IMAD.WIDE R14, R149, R120, c[0x0][0x160] ;  /* 0x00005800950e7625 */ /* 0x000fe200078e0278 */
[----:B------:R-:W-:-:S02]  /*0d50*/  LOP3.LUT R127, R127, R8, RZ, 0xfc, !PT ;  /* 0x000000087f7f7212 */ /* 0x000fc400078efcff */
[----:B------:R-:W-:Y:S01]  /*0d60*/  SEL R2, R2, RZ, P5 ;  /* 0x000000ff02027207 */ /* 0x000fe20002800000 */
[-C--:B------:R-:W-:Y:S01]  /*0d70*/  IMAD.WIDE R12, R147, R120.reuse, c[0x0][0x160] ;  /* 0x00005800930c7625 */ /* 0x080fe200078e0278 */
[----:B------:R-:W-:Y:S01]  /*0d80*/  SEL R3, RZ, 0x10, P4 ;  /* 0x00000010ff037807 */ /* 0x000fe20002000000 */
[----:B------:R1:W-:Y:S01]  /*0d90*/  LDGSTS.E.BYPASS.LTC128B.128 [R132], [R14.64], P3 ;  /* 0x000000000e847fae */ /* 0x0003e20009901d4a */
[----:B------:R-:W-:Y:S01]  /*0da0*/  ISETP.GE.AND P4, PT, R124, c[0x0][0x180], PT ;  /* 0x000060007c007a0c */ /* 0x000fe20003f86270 */
[----:B------:R-:W-:Y:S01]  /*0db0*/  IMAD R16, R135, c[0x0][0x188], R92 ;  /* 0x0000620087107a24 */ /* 0x000fe200078e025c */
[----:B------:R-:W-:Y:S01]  /*0dc0*/  ISETP.NE.U32.AND P6, PT, R2, RZ, PT ;  /* 0x000000ff0200720c */ /* 0x000fe20003fc5070 */
[----:B------:R2:W-:Y:S01]  /*0dd0*/  LDGSTS.E.BYPASS.LTC128B.128 [R131], [R12.64], P3 ;  /* 0x000000000c837fae */ /* 0x0005e20009901d4a */
[----:B------:R-:W-:Y:S01]  /*0de0*/  ISETP.GE.AND P3, PT, R122, c[0x0][0x180], PT ;  /* 0x000060007a007a0c */ /* 0x000fe20003f66270 */
[----:B------:R-:W-:Y:S01]  /*0df0*/  IMAD R8, R145, 0x8, R16 ;  /* 0x0000000891087824 */ /* 0x000fe200078e0210 */
[----:B------:R-:W-:Y:S01]  /*0e00*/  SEL R2, R0, RZ, !P4 ;  /* 0x000000ff00027207 */ /* 0x000fe20006000000 */
[-C--:B------:R-:W-:Y:S01]  /*0e10*/  IMAD.WIDE R16, R16, R120.reuse, c[0x0][0x168] ;  /* 0x00005a0010107625 */ /* 0x080fe200078e0278 */
[----:B------:R-:W-:Y:S01]  /*0e20*/  SEL R0, R0, RZ, !P3 ;  /* 0x000000ff00007207 */ /* 0x000fe20005800000 */
[----:B------:R-:W0:Y:S01]  /*0e30*/  LDGDEPBAR ;  /* 0x00000000000079af */ /* 0x000e220000000000 */
[----:B------:R-:W-:Y:S01]  /*0e40*/  ISETP.NE.U32.AND P3, PT, R2, RZ, PT ;  /* 0x000000ff0200720c */ /* 0x000fe20003f65070 */
[-C--:B------:R-:W-:Y:S01]  /*0e50*/  IMAD.WIDE R10, R8, R120.reuse, c[0x0][0x168] ;  /* 0x00005a00080a7625 */ /* 0x080fe200078e0278 */
[----:B------:R-:W-:Y:S01]  /*0e60*/  ISETP.GT.AND P1, PT, R150, 0x5f, PT ;  /* 0x0000005f9600780c */ /* 0x000fe20003f24270 */
[----:B------:R3:W-:Y:S01]  /*0e70*/  LDGSTS.E.BYPASS.LTC128B.128 [R130+0x3000], [R16.64], P0 ;  /* 0x0300000010827fae */ /* 0x0007e20008101d4a */
[----:B------:R-:W-:Y:S01]  /*0e80*/  ISETP.GE.AND P0, PT, R135, UR5, PT ;  /* 0x0000000587007c0c */ /* 0x000fe2000bf06270 */
[----:B------:R-:W-:Y:S01]  /*0e90*/  IMAD R8, R145, 0x8, R8 ;  /* 0x0000000891087824 */ /* 0x000fe200078e0208 */
[----:B------:R-:W-:Y:S01]  /*0ea0*/  SEL R3, R3, RZ, P1 ;  /* 0x000000ff03037207 */ /* 0x000fe20000800000 */
[----:B------:R4:W-:Y:S01]  /*0eb0*/  LDGSTS.E.BYPASS.LTC128B.128 [R129+0x3000], [R10.64], P2 ;  /* 0x030000000a817fae */ /* 0x0009e20009101d4a */
[----:B------:R-:W-:Y:S01]  /*0ec0*/  ISETP.NE.U32.AND P2, PT, R0, RZ, PT ;  /* 0x000000ff0000720c */ /* 0x000fe20003f45070 */
[----:B------:R-:W-:Y:S01]  /*0ed0*/  IMAD R7, R145, 0x8, R8 ;  /* 0x0000000891077824 */ /* 0x000fe200078e0208 */
[----:B------:R-:W-:Y:S01]  /*0ee0*/  SEL R2, RZ, 0x10, P0 ;  /* 0x00000010ff027807 */ /* 0x000fe20000000000 */
[----:B------:R-:W-:Y:S01]  /*0ef0*/  IMAD.SHL.U32 R128, R128, 0x2, RZ ;  /* 0x0000000280807824 */ /* 0x000fe200078e00ff */
[----:B------:R-:W-:Y:S01]  /*0f00*/  ISETP.GE.AND P0, PT, R126, UR5, PT ;  /* 0x000000057e007c0c */ /* 0x000fe2000bf06270 */
[----:B------:R-:W-:Y:S01]  /*0f10*/  IMAD.WIDE R8, R8, R120, c[0x0][0x168] ;  /* 0x00005a0008087625 */ /* 0x000fe200078e0278 */
[----:B------:R-:W-:-:S02]  /*0f20*/  SEL R2, R2, RZ, P5 ;  /* 0x000000ff02027207 */ /* 0x000fc40002800000 */
[----:B------:R-:W-:Y:S01]  /*0f30*/  SEL R0, RZ, 0x10, P0 ;  /* 0x00000010ff007807 */ /* 0x000fe20000000000 */
[----:B------:R-:W-:Y:S01]  /*0f40*/  IMAD.SHL.U32 R127, R127, 0x2, RZ ;  /* 0x000000027f7f7824 */ /* 0x000fe200078e00ff */
[----:B------:R1:W-:Y:S01]  /*0f50*/  LDGSTS.E.BYPASS.LTC128B.128 [R128+0x3000], [R8.64], P3 ;  /* 0x0300000008807fae */ /* 0x0003e20009901d4a */
[----:B------:R-:W-:Y:S01]  /*0f60*/  IMAD.WIDE R6, R7, R120, c[0x0][0x168] ;  /* 0x00005a0007067625 */ /* 0x000fe200078e0278 */
[----:B------:R-:W-:Y:S02]  /*0f70*/  ISETP.GE.AND P0, PT, R124, UR5, PT ;  /* 0x000000057c007c0c */ /* 0x000fe4000bf06270 */
[----:B------:R-:W-:Y:S01]  /*0f80*/  SEL R0, R0, RZ, P5 ;  /* 0x000000ff00007207 */ /* 0x000fe20002800000 */
[----:B------:R-:W-:Y:S01]  /*0f90*/  IMAD.SHL.U32 R145, R145, 0x20, RZ ;  /* 0x0000002091917824 */ /* 0x000fe200078e00ff */
[----:B------:R2:W-:Y:S01]  /*0fa0*/  LDGSTS.E.BYPASS.LTC128B.128 [R127+0x3000], [R6.64], P2 ;  /* 0x03000000067f7fae */ /* 0x0005e20009101d4a */
[----:B------:R-:W-:Y:S02]  /*0fb0*/  ISETP.GE.AND P2, PT, R122, UR5, PT ;  /* 0x000000057a007c0c */ /* 0x000fe4000bf46270 */
[----:B------:R-:W-:Y:S01]  /*0fc0*/  ISETP.NE.U32.AND P3, PT, R2, RZ, PT ;  /* 0x000000ff0200720c */ /* 0x000fe20003f65070 */
[----:B------:R-:W0:Y:S01]  /*0fd0*/  LDGDEPBAR ;  /* 0x00000000000079af */ /* 0x000e220000000000 */
[----:B------:R-:W-:Y:S01]  /*0fe0*/  SEL R2, RZ, 0x10, P0 ;  /* 0x00000010ff027807 */ /* 0x000fe20000000000 */
[----:B---3--:R-:W-:-:S02]  /*0ff0*/  IMAD.WIDE R16, R145, 0x2, R16 ;  /* 0x0000000291107825 */ /* 0x008fc400078e0210 */
[----:B------:R-:W-:Y:S01]  /*1000*/  BAR.SYNC.DEFER_BLOCKING 0x0 ;  /* 0x0000000000007b1d */ /* 0x000fe20000010000 */
[----:B------:R-:W-:Y:S01]  /*1010*/  ISETP.NE.U32.AND P0, PT, R0, RZ, PT ;  /* 0x000000ff0000720c */ /* 0x000fe20003f05070 */
[----:B----4-:R-:W-:Y:S01]  /*1020*/  IMAD.WIDE R10, R145, 0x2, R10 ;  /* 0x00000002910a7825 */ /* 0x010fe200078e020a */
[----:B------:R-:W-:Y:S02]  /*1030*/  SEL R0, RZ, 0x10, P2 ;  /* 0x00000010ff007807 */ /* 0x000fe40001000000 */
[----:B------:R-:W-:Y:S02]  /*1040*/  SEL R2, R2, RZ, P5 ;  /* 0x000000ff02027207 */ /* 0x000fe40002800000 */
[----:B------:R-:W-:Y:S02]  /*1050*/  SEL R0, R0, RZ, P5 ;  /* 0x000000ff00007207 */ /* 0x000fe40002800000 */
[----:B------:R-:W-:Y:S02]  /*1060*/  ISETP.GE.AND P5, PT, R124, UR4, PT ;  /* 0x000000047c007c0c */ /* 0x000fe4000bfa6270 */
[----:B------:R-:W-:Y:S01]  /*1070*/  ISETP.NE.U32.AND P4, PT, R3, RZ, PT ;  /* 0x000000ff0300720c */ /* 0x000fe20003f85070 */
[----:B-1----:R-:W-:Y:S01]  /*1080*/  IMAD.WIDE R8, R145, 0x2, R8 ;  /* 0x0000000291087825 */ /* 0x002fe200078e0208 */
[----:B------:R-:W-:-:S02]  /*1090*/  ISETP.GE.AND P2, PT, R135, UR4, PT ;  /* 0x0000000487007c0c */ /* 0x000fc4000bf46270 */
[----:B------:R-:W-:Y:S02]  /*10a0*/  SHF.R.U32.HI R5, RZ, 0x1, R121 ;  /* 0x00000001ff057819 */ /* 0x000fe40000011679 */
[----:B------:R-:W-:Y:S01]  /*10b0*/  SEL R4, RZ, 0x10, P2 ;  /* 0x00000010ff047807 */ /* 0x000fe20001000000 */
[----:B--2---:R-:W-:Y:S01]  /*10c0*/  IMAD.WIDE R6, R145, 0x2, R6 ;  /* 0x0000000291067825 */ /* 0x004fe200078e0206 */
[----:B------:R-:W-:Y:S02]  /*10d0*/  ISETP.GE.AND P2, PT, R122, UR4, PT ;  /* 0x000000047a007c0c */ /* 0x000fe4000bf46270 */
[----:B------:R-:W-:Y:S01]  /*10e0*/  SEL R4, R4, RZ, P1 ;  /* 0x000000ff04047207 */ /* 0x000fe20000800000 */
[----:B------:R-:W-:Y:S01]  /*10f0*/  @!PT LDS RZ, [RZ] ;  /* 0x00000000fffff984 */ /* 0x000fe20000000800 */
[----:B------:R-:W-:Y:S01]  /*1100*/  @!PT LDS RZ, [RZ] ;  /* 0x00000000fffff984 */ /* 0x000fe20000000800 */
[----:B------:R-:W-:Y:S01]  /*1110*/  @!PT LDS RZ, [RZ] ;  /* 0x00000000fffff984 */ /* 0x000fe20000000800 */
[----:B------:R1:W-:Y:S01]  /*1120*/  LDGSTS.E.BYPASS.LTC128B.128 [R132+0x1000], [R14.64+0x40], P6 ;  /* 0x010000400e847fae */ /* 0x0003e2000b101d4a */
[----:B------:R-:W-:-:S03]  /*1130*/  SGXT.U32 R5, R5, 0x2 ;  /* 0x000000020505781a */ /* 0x000fc60000000000 */
[----:B------:R2:W-:Y:S01]  /*1140*/  LDGSTS.E.BYPASS.LTC128B.128 [R131+0x1000], [R12.64+0x40], P6 ;  /* 0x010000400c837fae */ /* 0x0005e2000b101d4a */
[----:B------:R-:W-:Y:S02]  /*1150*/  ISETP.GE.AND P6, PT, R126, UR4, PT ;  /* 0x000000047e007c0c */ /* 0x000fe4000bfc6270 */
[----:B------:R-:W-:Y:S01]  /*1160*/  LOP3.LUT R125, R138, R5, RZ, 0x3c, !PT ;  /* 0x000000058a7d7212 */ /* 0x000fe200078e3cff */
[----:B------:R-:W0:Y:S01]  /*1170*/  LDGDEPBAR ;  /* 0x00000000000079af */ /* 0x000e220000000000 */
[----:B------:R-:W-:Y:S02]  /*1180*/  SEL R3, RZ, 0x10, P6 ;  /* 0x00000010ff037807 */ /* 0x000fe40003000000 */
[----:B------:R-:W-:Y:S01]  /*1190*/  ISETP.NE.U32.AND P6, PT, R2, RZ, PT ;  /* 0x000000ff0200720c */ /* 0x000fe20003fc5070 */
[----:B------:R3:W-:Y:S01]  /*11a0*/  LDGSTS.E.BYPASS.LTC128B.128 [R130+0x5000], [R16.64], P3 ;  /* 0x0500000010827fae */ /* 0x0007e20009901d4a */
[----:B------:R-:W-:Y:S01]  /*11b0*/  SEL R2, RZ, 0x10, P5 ;  /* 0x00000010ff027807 */ /* 0x000fe20002800000 */
[----:B------:R-:W-:Y:S01]  /*11c0*/  IMAD.SHL.U32 R125, R125, 0x8, RZ ;  /* 0x000000087d7d7824 */ /* 0x000fe200078e00ff */
[----:B------:R-:W-:Y:S01]  /*11d0*/  ISETP.NE.U32.AND P5, PT, R0, RZ, PT ;  /* 0x000000ff0000720c */ /* 0x000fe20003fa5070 */
[----:B------:R4:W-:Y:S01]  /*11e0*/  LDGSTS.E.BYPASS.LTC128B.128 [R129+0x5000], [R10.64], P0 ;  /* 0x050000000a817fae */ /* 0x0009e20008101d4a */
[----:B------:R-:W-:-:S02]  /*11f0*/  SEL R0, RZ, 0x10, P2 ;  /* 0x00000010ff007807 */ /* 0x000fc40001000000 */
[----:B------:R-:W-:Y:S02]  /*1200*/  SEL R3, R3, RZ, P1 ;  /* 0x000000ff03037207 */ /* 0x000fe40000800000 */
[----:B------:R-:W-:Y:S02]  /*1210*/  SEL R2, R2, RZ, P1 ;  /* 0x000000ff02027207 */ /* 0x000fe40000800000 */
[----:B------:R-:W-:Y:S01]  /*1220*/  SEL R0, R0, RZ, P1 ;  /* 0x000000ff00007207 */ /* 0x000fe20000800000 */
[----:B------:R1:W-:Y:S01]  /*1230*/  LDGSTS.E.BYPASS.LTC128B.128 [R128+0x5000], [R8.64], P6 ;  /* 0x0500000008807fae */ /* 0x0003e2000b101d4a */
[----:B------:R-:W-:Y:S02]  /*1240*/  ISETP.NE.U32.AND P3, PT, R4, RZ, PT ;  /* 0x000000ff0400720c */ /* 0x000fe40003f65070 */
[----:B------:R-:W-:Y:S01]  /*1250*/  ISETP.NE.U32.AND P2, PT, R3, RZ, PT ;  /* 0x000000ff0300720c */ /* 0x000fe20003f45070 */
[----:B------:R2:W-:Y:S01]  /*1260*/  LDGSTS.E.BYPASS.LTC128B.128 [R127+0x5000], [R6.64], P5 ;  /* 0x05000000067f7fae */ /* 0x0005e2000a901d4a */
[----:B------:R-:W-:Y:S01]  /*1270*/  ISETP.NE.U32.AND P1, PT, R2, RZ, PT ;  /* 0x000000ff0200720c */ /* 0x000fe20003f25070 */
[----:B------:R-:W-:Y:S01]  /*1280*/  IMAD.WIDE R2, R145, 0x2, R16 ;  /* 0x0000000291027825 */ /* 0x000fe200078e0210 */
[----:B------:R-:W-:Y:S01]  /*1290*/  ISETP.NE.U32.AND P0, PT, R0, RZ, PT ;  /* 0x000000ff0000720c */ /* 0x000fe20003f05070 */
[----:B------:R-:W0:Y:S01]  /*12a0*/  LDGDEPBAR ;  /* 0x00000000000079af */ /* 0x000e220000000000 */
[----:B------:R-:W-:-:S03]  /*12b0*/  LOP3.LUT R0, R121, 0xf, RZ, 0xc0, !PT ;  /* 0x0000000f79007812 */ /* 0x000fc600078ec0ff */
[----:B------:R-:W-:Y:S01]  /*12c0*/  BAR.SYNC.DEFER_BLOCKING 0x0 ;  /* 0x0000000000007b1d */ /* 0x000fe20000010000 */
[----:B------:R-:W-:Y:S01]  /*12d0*/  LOP3.LUT R4, R0, 0x10, R139, 0xf8, !PT ;  /* 0x0000001000047812 */ /* 0x000fe200078ef88b */
[----:B---3--:R-:W-:-:S04]  /*12e0*/  IMAD.WIDE R16, R145, 0x2, R10 ;  /* 0x0000000291107825 */ /* 0x008fc800078e020a */
[----:B----4-:R-:W-:-:S04]  /*12f0*/  IMAD.WIDE R10, R145, 0x2, R8 ;  /* 0x00000002910a7825 */ /* 0x010fc800078e0208 */
[----:B------:R-:W-:Y:S02]  /*1300*/  IMAD.SHL.U32 R4, R4, 0x20, RZ ;  /* 0x0000002004047824 */ /* 0x000fe400078e00ff */
[----:B-1----:R-:W-:-:S03]  /*1310*/  IMAD.WIDE R8, R145, 0x2, R6 ;  /* 0x0000000291087825 */ /* 0x002fc600078e0206 */
[----:B------:R-:W-:Y:S01]  /*1320*/  LOP3.LUT R125, R4, R125, RZ, 0xfc, !PT ;  /* 0x0000007d047d7212 */ /* 0x000fe200078efcff */
[----:B--2---:R-:W-:-:S04]  /*1330*/  IMAD.SHL.U32 R7, R0, 0x80, RZ ;  /* 0x0000008000077824 */ /* 0x004fc800078e00ff */
[----:B------:R-:W-:Y:S01]  /*1340*/  IMAD.SHL.U32 R125, R125, 0x2, RZ ;  /* 0x000000027d7d7824 */ /* 0x000fe200078e00ff */
[----:B------:R-:W-:Y:S01]  /*1350*/  @!PT LDS RZ, [RZ] ;  /* 0x00000000fffff984 */ /* 0x000fe20000000800 */
[----:B------:R-:W-:Y:S01]  /*1360*/  @!PT LDS RZ, [RZ] ;  /* 0x00000000fffff984 */ /* 0x000fe20000000800 */
[----:B------:R-:W-:Y:S01]  /*1370*/  @!PT LDS RZ, [RZ] ;  /* 0x00000000fffff984 */ /* 0x000fe20000000800 */
[----:B------:R1:W-:Y:S04]  /*1380*/  LDGSTS.E.BYPASS.LTC128B.128 [R132+0x2000], [R14.64+0x80], P4 ;  /* 0x020000800e847fae */ /* 0x0003e8000a101d4a */
[----:B------:R2:W-:Y:S04]  /*1390*/  LDGSTS.E.BYPASS.LTC128B.128 [R131+0x2000], [R12.64+0x80], P4 ;  /* 0x020000800c837fae */ /* 0x0005e8000a101d4a */
[----:B------:R-:W0:Y:S04]  /*13a0*/  LDGDEPBAR ;  /* 0x00000000000079af */ /* 0x000e280000000000 */
[----:B------:R3:W-:Y:S04]  /*13b0*/  LDGSTS.E.BYPASS.LTC128B.128 [R130+0x7000], [R2.64], P3 ;  /* 0x0700000002827fae */ /* 0x0007e80009901d4a */
[----:B------:R4:W-:Y:S04]  /*13c0*/  LDGSTS.E.BYPASS.LTC128B.128 [R129+0x7000], [R16.64], P2 ;  /* 0x0700000010817fae */ /* 0x0009e80009101d4a */
[----:B------:R4:W-:Y:S04]  /*13d0*/  LDGSTS.E.BYPASS.LTC128B.128 [R128+0x7000], [R10.64], P1 ;  /* 0x070000000a807fae */ /* 0x0009e80008901d4a */
[----:B------:R4:W-:Y:S01]  /*13e0*/  LDGSTS.E.BYPASS.LTC128B.128 [R127+0x7000], [R8.64], P0 ;  /* 0x07000000087f7fae */ /* 0x0009e20008101d4a */
[----:B------:R-:W-:Y:S01]  /*13f0*/  ISETP.GE.AND P0, PT, R150, 0x20, PT ;  /* 0x000000209600780c */ /* 0x000fe20003f06270 */
[----:B-1----:R-:W-:-:S02]  /*1400*/  IMAD.MOV.U32 R14, RZ, RZ, RZ ;  /* 0x000000ffff0e7224 */ /* 0x002fc400078e00ff */
[----:B------:R-:W0:Y:S01]  /*1410*/  LDGDEPBAR ;  /* 0x00000000000079af */ /* 0x000e220000000000 */
[----:B--2---:R-:W-:Y:S02]  /*1420*/  IMAD.MOV.U32 R12, RZ, RZ, RZ ;  /* 0x000000ffff0c7224 */ /* 0x004fe400078e00ff */
[----:B---3--:R-:W-:Y:S02]  /*1430*/  IMAD.SHL.U32 R2, R138, 0x2, RZ ;  /* 0x000000028a027824 */ /* 0x008fe400078e00ff */
[----:B----4-:R-:W-:-:S03]  /*1440*/  IMAD.MOV.U32 R16, RZ, RZ, RZ ;  /* 0x000000ffff107224 */ /* 0x010fc600078e00ff */
[----:B------:R-:W-:Y:S01]  /*1450*/  LOP3.LUT R6, R2, R123, RZ, 0xfc, !PT ;  /* 0x0000007b02067212 */ /* 0x000fe200078efcff */
[----:B------:R-:W-:-:S03]  /*1460*/  IMAD.MOV.U32 R10, RZ, RZ, RZ ;  /* 0x000000ffff0a7224 */ /* 0x000fc600078e00ff */
[C---:B------:R-:W-:Y:S02]  /*1470*/  LOP3.LUT R116, R6.reuse, 0x4, RZ, 0xfc, !PT ;  /* 0x0000000406747812 */ /* 0x040fe400078efcff */
[----:B------:R-:W-:Y:S01]  /*1480*/  LOP3.LUT R0, R6, 0x8, RZ, 0xfc, !PT ;  /* 0x0000000806007812 */ /* 0x000fe200078efcff */
[----:B------:R-:W-:Y:S01]  /*1490*/  IMAD.MOV.U32 R8, RZ, RZ, RZ ;  /* 0x000000ffff087224 */ /* 0x000fe200078e00ff */
[----:B------:R-:W-:-:S04]  /*14a0*/  DEPBAR.LE SB0, 0x4 ;  /* 0x000081000000791a */ /* 0x000fc80000000000 */
[C---:B------:R-:W-:Y:S01]  /*14b0*/  LOP3.LUT R2, R6.reuse, 0xc, RZ, 0xfc, !PT ;  /* 0x0000000c06027812 */ /* 0x040fe200078efcff */
[----:B------:R-:W-:Y:S01]  /*14c0*/  BAR.SYNC.DEFER_BLOCKING 0x0 ;  /* 0x0000000000007b1d */ /* 0x000fe20000010000 */
[--C-:B------:R-:W-:Y:S02]  /*14d0*/  LOP3.LUT R6, R6, 0x7, R121.reuse, 0x78, !PT ;  /* 0x0000000706067812 */ /* 0x100fe400078e7879 */
[--C-:B------:R-:W-:Y:S02]  /*14e0*/  LOP3.LUT R116, R116, 0x7, R121.reuse, 0x78, !PT ;  /* 0x0000000774747812 */ /* 0x100fe400078e7879 */
[--C-:B------:R-:W-:Y:S01]  /*14f0*/  LOP3.LUT R0, R0, 0x7, R121.reuse, 0x78, !PT ;  /* 0x0000000700007812 */ /* 0x100fe200078e7879 */
[----:B------:R-:W-:Y:S01]  /*1500*/  IMAD.SHL.U32 R6, R6, 0x8, RZ ;  /* 0x0000000806067824 */ /* 0x000fe200078e00ff */
[----:B------:R-:W-:Y:S01]  /*1510*/  LOP3.LUT R2, R2, 0x7, R121, 0x78, !PT ;  /* 0x0000000702027812 */ /* 0x000fe200078e7879 */
[----:B------:R-:W-:Y:S02]  /*1520*/  IMAD.SHL.U32 R116, R116, 0x8, RZ ;  /* 0x0000000874747824 */ /* 0x000fe400078e00ff */
[----:B------:R-:W-:Y:S01]  /*1530*/  IMAD.SHL.U32 R0, R0, 0x8, RZ ;  /* 0x0000000800007824 */ /* 0x000fe200078e00ff */
[-C--:B------:R-:W-:Y:S01]  /*1540*/  LOP3.LUT R117, R6, R7.reuse, RZ, 0xfc, !PT ;  /* 0x0000000706757212 */ /* 0x080fe200078efcff */
[----:B------:R-:W-:Y:S01]  /*1550*/  IMAD.SHL.U32 R2, R2, 0x8, RZ ;  /* 0x0000000802027824 */ /* 0x000fe200078e00ff */
[----:B------:R-:W-:-:S02]  /*1560*/  LOP3.LUT R116, R116, R7, RZ, 0xfc, !PT ;  /* 0x0000000774747212 */ /* 0x000fc400078efcff */
[-C--:B------:R-:W-:Y:S01]  /*1570*/  LOP3.LUT R3, R0, R7.reuse, RZ, 0xfc, !PT ;  /* 0x0000000700037212 */ /* 0x080fe200078efcff */
[----:B------:R-:W-:Y:S01]  /*1580*/  IMAD.SHL.U32 R117, R117, 0x2, RZ ;  /* 0x0000000275757824 */ /* 0x000fe200078e00ff */
[----:B------:R-:W-:Y:S01]  /*1590*/  LOP3.LUT R2, R2, R7, RZ, 0xfc, !PT ;  /* 0x0000000702027212 */ /* 0x000fe200078efcff */
[----:B------:R-:W-:Y:S01]  /*15a0*/  IMAD.SHL.U32 R116, R116, 0x2, RZ ;  /* 0x0000000274747824 */ /* 0x000fe200078e00ff */
[----:B------:R-:W-:Y:S01]  /*15b0*/  CS2R R6, SRZ ;  /* 0x0000000000067805 */ /* 0x000fe2000001ff00 */
[----:B------:R-:W-:Y:S02]  /*15c0*/  IMAD.SHL.U32 R3, R3, 0x2, RZ ;  /* 0x0000000203037824 */ /* 0x000fe400078e00ff */
[----:B------:R-:W-:Y:S01]  /*15d0*/  IMAD.SHL.U32 R2, R2, 0x2, RZ ;  /* 0x0000000202027824 */ /* 0x000fe200078e00ff */
[----:B------:R1:W2:Y:S01]  /*15e0*/  LDSM.16.M88.4 R68, [R125] ;  /* 0x000000007d44783b */ /* 0x0002a20000000200 */
[----:B------:R-:W-:-:S03]  /*15f0*/  IMAD.MOV.U32 R0, RZ, RZ, RZ ;  /* 0x000000ffff007224 */ /* 0x000fc600078e00ff */
[----:B------:R1:W3:Y:S04]  /*1600*/  LDSM.16.M88.4 R88, [R125+0x800] ;  /* 0x000800007d58783b */ /* 0x0002e80000000200 */
[----:B------:R1:W4:Y:S04]  /*1610*/  LDSM.16.MT88.4 R72, [R117+0x3000] ;  /* 0x003000007548783b */ /* 0x0003280000004200 */
[----:B------:R1:W1:Y:S04]  /*1620*/  LDSM.16.MT88.4 R76, [R116+0x3000] ;  /* 0x00300000744c783b */ /* 0x0002680000004200 */
[----:B------:R1:W1:Y:S04]  /*1630*/  LDSM.16.MT88.4 R80, [R3+0x3000] ;  /* 0x003000000350783b */ /* 0x0002680000004200 */
[----:B------:R1:W1:Y:S01]  /*1640*/  LDSM.16.MT88.4 R84, [R2+0x3000] ;  /* 0x003000000254783b */ /* 0x0002620000004200 */
[----:B------:R-:W-:Y:S05]  /*1650*/  @!P0 BRA `(.L_x_0) ;  /* 0x00000dc000008947 */ /* 0x000fea0003800000 */
[----:B------:R-:W-:Y:S01]  /*1660*/  SHF.R.S32.HI R0, RZ, 0x1f, R147 ;  /* 0x0000001fff007819 */ /* 0x000fe20000011493 */
[----:B------:R-:W-:Y:S01]  /*1670*/  IMAD.IADD R95, R137, 0x1, R136 ;  /* 0x00000001895f7824 */ /* 0x000fe200078e0288 */
[----:B------:R-:W-:Y:S01]  /*1680*/  LEA R146, P0, R147, c[0x0][0x160], 0x1 ;  /* 0x0000580093927a11 */ /* 0x000fe200078008ff */
[----:B------:R-:W-:Y:S01]  /*1690*/  IMAD.MOV.U32 R144, RZ, RZ, 0x2 ;  /* 0x00000002ff907424 */ /* 0x000fe200078e00ff */
[----:B------:R-:W-:Y:S01]  /*16a0*/  LOP3.LUT R5, R5, 0x2, R138, 0x1e, !PT ;  /* 0x0000000205057812 */ /* 0x000fe200078e1e8a */
[----:B------:R-:W-:Y:S01]  /*16b0*/  CS2R R10, SRZ ;  /* 0x00000000000a7805 */ /* 0x000fe2000001ff00 */
[----:B------:R-:W-:Y:S01]  /*16c0*/  LEA.HI.X R147, R147, c[0x0][0x164], R0, 0x1, P0 ;  /* 0x0000590093937a11 */ /* 0x000fe200000f0c00 */
[----:B------:R-:W-:Y:S01]  /*16d0*/  IMAD.MOV.U32 R0, RZ, RZ, 0x6 ;  /* 0x00000006ff007424 */ /* 0x000fe200078e00ff */
[----:B------:R-:W-:Y:S01]  /*16e0*/  SHF.R.S32.HI R7, RZ, 0x1f, R150 ;  /* 0x0000001fff077819 */ /* 0x000fe20000011496 */
[----:B------:R-:W-:Y:S01]  /*16f0*/  IMAD.SHL.U32 R5, R5, 0x8, RZ ;  /* 0x0000000805057824 */ /* 0x000fe200078e00ff */
[----:B------:R-:W-:Y:S01]  /*1700*/  SHF.R.S32.HI R6, RZ, 0x1f, R145 ;  /* 0x0000001fff067819 */ /* 0x000fe20000011491 */
[----:B------:R-:W-:Y:S01]  /*1710*/  IMAD.WIDE.U32 R142, R145, R0, c[0x0][0x168] ;  /* 0x00005a00918e7625 */ /* 0x000fe200078e0000 */
[----:B------:R-:W-:Y:S01]  /*1720*/  LEA.HI R150, R7, R150, RZ, 0x5 ;  /* 0x0000009607967211 */ /* 0x000fe200078f28ff */
[----:B------:R-:W-:Y:S01]  /*1730*/  CS2R R12, SRZ ;  /* 0x00000000000c7805 */ /* 0x000fe2000001ff00 */
[----:B------:R-:W-:Y:S01]  /*1740*/  SHF.R.S32.HI R8, RZ, 0x1f, R149 ;  /* 0x0000001fff087819 */ /* 0x000fe20000011495 */
[----:B------:R-:W-:Y:S01]  /*1750*/  IMAD R140, R6, 0x6, RZ ;  /* 0x00000006068c7824 */ /* 0x000fe200078e02ff */
[----:B------:R-:W-:Y:S01]  /*1760*/  LEA R148, P0, R149, c[0x0][0x160], 0x1 ;  /* 0x0000580095947a11 */ /* 0x000fe200078008ff */
[----:B------:R-:W-:Y:S01]  /*1770*/  CS2R R14, SRZ ;  /* 0x00000000000e7805 */ /* 0x000fe2000001ff00 */
[----:B------:R-:W-:Y:S01]  /*1780*/  LOP3.LUT R0, R4, R5, RZ, 0xfc, !PT ;  /* 0x0000000504007212 */ /* 0x000fe200078efcff */
[----:B------:R-:W-:Y:S01]  /*1790*/  IMAD.IADD R140, R143, 0x1, R140 ;  /* 0x000000018f8c7824 */ /* 0x000fe200078e028c */
[C---:B------:R-:W-:Y:S01]  /*17a0*/  IADD3 R7, R95.reuse, 0x18, RZ ;  /* 0x000000185f077810 */ /* 0x040fe20007ffe0ff */
[----:B------:R-:W-:Y:S01]  /*17b0*/  CS2R R16, SRZ ;  /* 0x0000000000107805 */ /* 0x000fe2000001ff00 */
[C---:B------:R-:W-:Y:S01]  /*17c0*/  LOP3.LUT R93, R95.reuse, 0x10, RZ, 0xfc, !PT ;  /* 0x000000105f5d7812 */ /* 0x040fe200078efcff */
[----:B------:R-:W-:Y:S01]  /*17d0*/  CS2R R18, SRZ ;  /* 0x0000000000127805 */ /* 0x000fe2000001ff00 */
[C---:B------:R-:W-:Y:S01]  /*17e0*/  IADD3 R5, R95.reuse, 0x8, RZ ;  /* 0x000000085f057810 */ /* 0x040fe20007ffe0ff */
[----:B------:R-:W-:Y:S01]  /*17f0*/  IMAD R95, R95, c[0x0][0x188], R92 ;  /* 0x000062005f5f7a24 */ /* 0x000fe200078e025c */
[----:B------:R-:W-:Y:S01]  /*1800*/  LEA.HI.X R149, R149, c[0x0][0x164], R8, 0x1, P0 ;  /* 0x0000590095957a11 */ /* 0x000fe200000f0c08 */
[--C-:B------:R-:W-:Y:S01]  /*1810*/  IMAD R94, R7, c[0x0][0x188], R92.reuse ;  /* 0x00006200075e7a24 */ /* 0x100fe200078e025c */
[----:B------:R-:W-:Y:S01]  /*1820*/  IADD3 R146, P1, R146, 0xc0, RZ ;  /* 0x000000c092927810 */ /* 0x000fe20007f3e0ff */
[--C-:B------:R-:W-:Y:S01]  /*1830*/  IMAD R93, R93, c[0x0][0x188], R92.reuse ;  /* 0x000062005d5d7a24 */ /* 0x100fe200078e025c */
[----:B------:R-:W-:Y:S01]  /*1840*/  IADD3 R148, P0, R148, 0xc0, RZ ;  /* 0x000000c094947810 */ /* 0x000fe20007f1e0ff */
[----:B------:R-:W-:Y:S01]  /*1850*/  IMAD R92, R5, c[0x0][0x188], R92 ;  /* 0x00006200055c7a24 */ /* 0x000fe200078e025c */
[----:B------:R-:W-:Y:S01]  /*1860*/  SHF.R.S32.HI R150, RZ, 0x5, R150 ;  /* 0x00000005ff967819 */ /* 0x000fe20000011496 */
[----:B------:R-:W-:Y:S01]  /*1870*/  CS2R R4, SRZ ;  /* 0x0000000000047805 */ /* 0x000fe2000001ff00 */
[C---:B------:R-:W-:Y:S01]  /*1880*/  SHF.L.U64.HI R143, R145.reuse, 0x1, R6 ;  /* 0x00000001918f7819 */ /* 0x040fe20000010206 */
[----:B------:R-:W-:Y:S01]  /*1890*/  IMAD.SHL.U32 R145, R145, 0x2, RZ ;  /* 0x0000000291917824 */ /* 0x000fe200078e00ff */
[----:B------:R-:W-:Y:S01]  /*18a0*/  CS2R R6, SRZ ;  /* 0x0000000000067805 */ /* 0x000fe2000001ff00 */
        /* <DEDUP_REMOVED lines=25> */
[----:B------:R-:W-:Y:S01]  /*1a40*/  IMAD.X R147, RZ, RZ, R147, P1 ;  /* 0x000000ffff937224 */ /* 0x000fe200008e0693 */
[----:B------:R-:W-:Y:S01]  /*1a50*/  IADD3 R151, R150, -0x3, RZ ;  /* 0xfffffffd96977810 */ /* 0x000fe20007ffe0ff */
[----:B------:R-:W-:Y:S01]  /*1a60*/  IMAD.X R149, RZ, RZ, R149, P0 ;  /* 0x000000ffff957224 */ /* 0x000fe200000e0695 */
[----:B------:R-:W-:Y:S01]  /*1a70*/  UIADD3 UR8, UR8, -0x60, URZ ;  /* 0xffffffa008087890 */ /* 0x000fe2000fffe03f */
[----:B------:R-:W-:Y:S01]  /*1a80*/  IMAD.WIDE R152, R95, 0x2, RZ ;  /* 0x000000025f987825 */ /* 0x000fe200078e02ff */
[----:B------:R-:W-:-:S02]  /*1a90*/  UMOV UR6, URZ ;  /* 0x0000003f00067c82 */ /* 0x000fc40008000000 */
[----:B------:R-:W-:Y:S01]  /*1aa0*/  UMOV UR5, 0x3000 ;  /* 0x0000300000057882 */ /* 0x000fe20000000000 */
[----:B------:R-:W-:Y:S01]  /*1ab0*/  IMAD.SHL.U32 R0, R0, 0x2, RZ ;  /* 0x0000000200007824 */ /* 0x000fe200078e00ff */
[----:B------:R-:W-:Y:S01]  /*1ac0*/  UMOV UR4, URZ ;  /* 0x0000003f00047c82 */ /* 0x000fe20008000000 */
[----:B------:R-:W-:Y:S01]  /*1ad0*/  IMAD.WIDE R154, R94, 0x2, RZ ;  /* 0x000000025e9a7825 */ /* 0x000fe200078e02ff */
[----:B------:R-:W-:-:S03]  /*1ae0*/  UMOV UR7, URZ ;  /* 0x0000003f00077c82 */ /* 0x000fc60008000000 */
[----:B------:R-:W-:-:S04]  /*1af0*/  IMAD.WIDE R156, R93, 0x2, RZ ;  /* 0x000000025d9c7825 */ /* 0x000fc800078e02ff */
[----:B------:R-:W-:-:S04]  /*1b00*/  IMAD.WIDE R158, R92, 0x2, RZ ;  /* 0x000000025c9e7825 */ /* 0x000fc800078e02ff */
.L_x_1:
[C---:B-12-4-:R-:W-:Y:S01]  /*1b10*/  HMMA.16816.F32 R4, R68.reuse, R72, R4 ;  /* 0x000000484404723c */ /* 0x056fe20000001804 */
[----:B------:R-:W-:Y:S01]  /*1b20*/  LDSM.16.M88.4 R92, [R0+UR4] ;  /* 0x00000004005c783b */ /* 0x000fe20008000200 */
[----:B------:R-:W-:Y:S03]  /*1b30*/  UIADD3 UR6, UR6, 0x1, URZ ;  /* 0x0000000106067890 */ /* 0x000fe6000fffe03f */
[----:B------:R-:W-:Y:S01]  /*1b40*/  ISETP.LE.AND P5, PT, R151, UR7, PT ;  /* 0x0000000797007c0c */ /* 0x000fe2000bfa3270 */
[----:B------:R-:W-:Y:S01]  /*1b50*/  UISETP.GE.AND UP0, UPT, UR6, 0x3, UPT ;  /* 0x000000030600788c */ /* 0x000fe2000bf06270 */
[----:B------:R-:W-:Y:S01]  /*1b60*/  ISETP.GE.AND P3, PT, R124, UR8, PT ;  /* 0x000000087c007c0c */ /* 0x000fe2000bf66270 */
[C---:B------:R-:W-:Y:S01]  /*1b70*/  HMMA.16816.F32 R8, R68.reuse, R74, R8 ;  /* 0x0000004a4408723c */ /* 0x040fe20000001808 */
[----:B------:R-:W2:Y:S01]  /*1b80*/  LDSM.16.MT88.4 R96, [R117+UR5+0x1000] ;  /* 0x001000057560783b */ /* 0x000ea20008004200 */
[----:B------:R-:W-:Y:S01]  /*1b90*/  UIADD3 UR7, UR7, 0x1, URZ ;  /* 0x0000000107077890 */ /* 0x000fe2000fffe03f */
[----:B------:R-:W-:Y:S01]  /*1ba0*/  ISETP.GE.AND P0, PT, R135, UR8, PT ;  /* 0x0000000887007c0c */ /* 0x000fe2000bf06270 */
[----:B------:R-:W-:Y:S01]  /*1bb0*/  USEL UR6, UR6, URZ, !UP0 ;  /* 0x0000003f06067287 */ /* 0x000fe2000c000000 */
[----:B------:R-:W-:Y:S02]  /*1bc0*/  ISETP.GE.AND P1, PT, R134, UR8, PT ;  /* 0x0000000886007c0c */ /* 0x000fe4000bf26270 */
[----:B------:R-:W-:Y:S01]  /*1bd0*/  SEL R160, RZ, 0x10, P0 ;  /* 0x00000010ffa07807 */ /* 0x000fe20000000000 */
[C---:B-1----:R-:W-:Y:S01]  /*1be0*/  HMMA.16816.F32 R12, R68.reuse, R76, R12 ;  /* 0x0000004c440c723c */ /* 0x042fe2000000180c */
[----:B------:R-:W2:Y:S02]  /*1bf0*/  LDSM.16.MT88.4 R100, [R116+UR5+0x1000] ;  /* 0x001000057464783b */ /* 0x000ea40008004200 */
[----:B------:R-:W-:Y:S02]  /*1c00*/  ISETP.GE.AND P4, PT, R126, UR8, PT ;  /* 0x000000087e007c0c */ /* 0x000fe4000bf86270 */
[----:B------:R-:W-:Y:S02]  /*1c10*/  SEL R160, R160, RZ, !P5 ;  /* 0x000000ffa0a07207 */ /* 0x000fe40006800000 */
[----:B------:R-:W-:Y:S01]  /*1c20*/  SEL R161, RZ, 0x10, P1 ;  /* 0x00000010ffa17807 */ /* 0x000fe20000800000 */
[C---:B------:R-:W-:Y:S01]  /*1c30*/  HMMA.16816.F32 R16, R68.reuse, R78, R16 ;  /* 0x0000004e4410723c */ /* 0x040fe20000001810 */
[----:B------:R-:W2:Y:S02]  /*1c40*/  LDSM.16.MT88.4 R104, [R3+UR5+0x1000] ;  /* 0x001000050368783b */ /* 0x000ea40008004200 */
[----:B------:R-:W-:Y:S02]  /*1c50*/  ISETP.NE.U32.AND P0, PT, R160, RZ, PT ;  /* 0x000000ffa000720c */ /* 0x000fe40003f05070 */
[----:B------:R-:W-:Y:S02]  /*1c60*/  SEL R161, R161, RZ, !P5 ;  /* 0x000000ffa1a17207 */ /* 0x000fe40006800000 */
[----:B------:R-:W-:Y:S01]  /*1c70*/  ISETP.GE.AND P1, PT, R122, UR8, PT ;  /* 0x000000087a007c0c */ /* 0x000fe2000bf26270 */
[C---:B------:R-:W-:Y:S01]  /*1c80*/  HMMA.16816.F32 R20, R68.reuse, R80, R20 ;  /* 0x000000504414723c */ /* 0x040fe20000001814 */
[----:B------:R-:W2:Y:S01]  /*1c90*/  LDSM.16.MT88.4 R108, [R2+UR5+0x1000] ;  /* 0x00100005026c783b */ /* 0x000ea20008004200 */
[----:B------:R-:W-:Y:S01]  /*1ca0*/  UIADD3 UR8, UR8, -0x20, URZ ;  /* 0xffffffe008087890 */ /* 0x000fe2000fffe03f */
[----:B------:R-:W-:Y:S01]  /*1cb0*/  ISETP.NE.U32.AND P2, PT, R161, RZ, PT ;  /* 0x000000ffa100720c */ /* 0x000fe20003f45070 */
[----:B------:R-:W-:Y:S01]  /*1cc0*/  ULEA UR5, UR6, 0x3000, 0xd ;  /* 0x0000300006057891 */ /* 0x000fe2000f8e683f */
[----:B------:R-:W-:Y:S02]  /*1cd0*/  SEL R161, RZ, 0x10, P3 ;  /* 0x00000010ffa17807 */ /* 0x000fe40001800000 */
[----:B------:R-:W-:Y:S01]  /*1ce0*/  SEL R160, RZ, 0x10, P1 ;  /* 0x00000010ffa07807 */ /* 0x000fe20000800000 */
[C---:B------:R-:W-:Y:S01]  /*1cf0*/  HMMA.16816.F32 R24, R68.reuse, R82, R24 ;  /* 0x000000524418723c */ /* 0x040fe20000001818 */
[----:B------:R-:W1:Y:S02]  /*1d00*/  LDSM.16.M88.4 R112, [R0+UR4+0x800] ;  /* 0x000800040070783b */ /* 0x000e640008000200 */
[----:B------:R-:W-:Y:S01]  /*1d10*/  USHF.L.U32 UR4, UR6, 0xc, URZ ;  /* 0x0000000c06047899 */ /* 0x000fe2000800063f */
[----:B------:R-:W-:Y:S02]  /*1d20*/  SEL R161, R161, RZ, !P5 ;  /* 0x000000ffa1a17207 */ /* 0x000fe40006800000 */
[----:B------:R-:W-:Y:S02]  /*1d30*/  SEL R160, R160, RZ, !P5 ;  /* 0x000000ffa0a07207 */ /* 0x000fe40006800000 */
[C---:B------:R-:W-:Y:S01]  /*1d40*/  HMMA.16816.F32 R28, R68.reuse, R84, R28 ;  /* 0x00000054441c723c */ /* 0x040fe2000000181c */
[----:B------:R-:W-:Y:S02]  /*1d50*/  BAR.SYNC.DEFER_BLOCKING 0x0 ;  /* 0x0000000000007b1d */ /* 0x000fe40000010000 */
[----:B------:R-:W-:Y:S02]  /*1d60*/  ISETP.NE.U32.AND P3, PT, R160, RZ, PT ;  /* 0x000000ffa000720c */ /* 0x000fe40003f65070 */
[----:B------:R-:W-:Y:S02]  /*1d70*/  IADD3 R144, R144, 0x1, RZ ;  /* 0x0000000190907810 */ /* 0x000fe40007ffe0ff */
[----:B------:R-:W-:Y:S01]  /*1d80*/  SEL R162, RZ, 0x10, P4 ;  /* 0x00000010ffa27807 */ /* 0x000fe20002000000 */
[----:B------:R-:W-:Y:S03]  /*1d90*/  HMMA.16816.F32 R32, R68, R86, R32 ;  /* 0x000000564420723c */ /* 0x000fe60000001820 */
[----:B------:R-:W-:Y:S02]  /*1da0*/  ISETP.GE.AND P4, PT, R144, 0x3, PT ;  /* 0x000000039000780c */ /* 0x000fe40003f86270 */
[----:B------:R-:W-:Y:S02]  /*1db0*/  SEL R162, R162, RZ, !P5 ;  /* 0x000000ffa2a27207 */ /* 0x000fe40006800000 */
[----:B------:R-:W-:Y:S01]  /*1dc0*/  SEL R144, R144, RZ, !P4 ;  /* 0x000000ff90907207 */ /* 0x000fe20006000000 */
[C---:B---3--:R-:W-:Y:S05]  /*1dd0*/  HMMA.16816.F32 R36, R88.reuse, R72, R36 ;  /* 0x000000485824723c */ /* 0x048fea0000001824 */
[C---:B------:R-:W-:Y:S01]  /*1de0*/  IMAD R163, R144.reuse, 0x1000, R132 ;  /* 0x0000100090a37824 */ /* 0x040fe200078e0284 */
[----:B------:R-:W-:Y:S01]  /*1df0*/  ISETP.NE.U32.AND P4, PT, R161, RZ, PT ;  /* 0x000000ffa100720c */ /* 0x000fe20003f85070 */
[----:B------:R-:W-:Y:S01]  /*1e00*/  IMAD R161, R144, 0x1000, R131 ;  /* 0x0000100090a17824 */ /* 0x000fe200078e0283 */
[C---:B------:R-:W-:Y:S02]  /*1e10*/  HMMA.16816.F32 R40, R88.reuse, R74, R40 ;  /* 0x0000004a5828723c */ /* 0x040fe40000001828 */
[----:B------:R-:W-:Y:S01]  /*1e20*/  @!PT LDS RZ, [RZ] ;  /* 0x00000000fffff984 */ /* 0x000fe20000000800 */
[----:B------:R-:W-:Y:S01]  /*1e30*/  @!PT LDS RZ, [RZ] ;  /* 0x00000000fffff984 */ /* 0x000fe20000000800 */
[----:B------:R-:W-:Y:S01]  /*1e40*/  @!PT LDS RZ, [RZ] ;  /* 0x00000000fffff984 */ /* 0x000fe20000000800 */
[----:B------:R3:W-:Y:S01]  /*1e50*/  LDGSTS.E.BYPASS.LTC128B.128 [R163], [R148.64], P2 ;  /* 0x0000000094a37fae */ /* 0x0007e20009101d4a */
[----:B------:R-:W-:Y:S02]  /*1e60*/  ISETP.NE.U32.AND P5, PT, R162, RZ, PT ;  /* 0x000000ffa200720c */ /* 0x000fe40003fa5070 */
[-C--:B------:R-:W-:Y:S02]  /*1e70*/  IADD3 R162, P1, R152, R142.reuse, RZ ;  /* 0x0000008e98a27210 */ /* 0x080fe40007f3e0ff */
[----:B------:R-:W-:Y:S01]  /*1e80*/  LEA R160, R144, 0x3000, 0xd ;  /* 0x0000300090a07811 */ /* 0x000fe200078e68ff */
[C---:B------:R-:W-:Y:S01]  /*1e90*/  HMMA.16816.F32 R44, R88.reuse, R76, R44 ;  /* 0x0000004c582c723c */ /* 0x040fe2000000182c */
[----:B------:R4:W-:Y:S03]  /*1ea0*/  LDGSTS.E.BYPASS.LTC128B.128 [R161], [R146.64], P2 ;  /* 0x0000000092a17fae */ /* 0x0009e60009101d4a */
[----:B------:R-:W-:Y:S04]  /*1eb0*/  IMAD.IADD R164, R130, 0x1, R160 ;  /* 0x0000000182a47824 */ /* 0x000fe800078e02a0 */
[C---:B------:R-:W-:Y:S01]  /*1ec0*/  HMMA.16816.F32 R48, R88.reuse, R78, R48 ;  /* 0x0000004e5830723c */ /* 0x040fe20000001830 */
[----:B------:R-:W0:Y:S06]  /*1ed0*/  LDGDEPBAR ;  /* 0x00000000000079af */ /* 0x000e2c0000000000 */
[-C--:B------:R-:W-:Y:S01]  /*1ee0*/  IADD3 R78, P2, R158, R142.reuse, RZ ;  /* 0x0000008e9e4e7210 */ /* 0x080fe20007f5e0ff */
[C---:B------:R-:W-:Y:S04]  /*1ef0*/  HMMA.16816.F32 R52, R88.reuse, R80, R52 ;  /* 0x000000505834723c */ /* 0x040fe80000001834 */
[--C-:B------:R-:W-:Y:S02]  /*1f00*/  IMAD.X R79, R159, 0x1, R140.reuse, P2 ;  /* 0x000000019f4f7824 */ /* 0x100fe400010e068c */
[--C-:B---3--:R-:W-:Y:S01]  /*1f10*/  IMAD.X R163, R153, 0x1, R140.reuse, P1 ;  /* 0x0000000199a37824 */ /* 0x108fe200008e068c */
[----:B------:R-:W-:Y:S01]  /*1f20*/  IADD3 R74, P1, R156, R142, RZ ;  /* 0x0000008e9c4a7210 */ /* 0x000fe20007f3e0ff */
[C---:B------:R-:W-:Y:S03]  /*1f30*/  HMMA.16816.F32 R56, R88.reuse, R82, R56 ;  /* 0x000000525838723c */ /* 0x040fe60000001838 */
[----:B------:R3:W-:Y:S01]  /*1f40*/  LDGSTS.E.BYPASS.LTC128B.128 [R164], [R162.64], P0 ;  /* 0x00000000a2a47fae */ /* 0x0007e20008101d4a */
[----:B------:R-:W-:Y:S01]  /*1f50*/  IMAD.X R75, R157, 0x1, R140, P1 ;  /* 0x000000019d4b7824 */ /* 0x000fe200008e068c */
[----:B----4-:R-:W-:Y:S01]  /*1f60*/  IADD3 R146, P1, R146, 0x40, RZ ;  /* 0x0000004092927810 */ /* 0x010fe20007f3e0ff */
[----:B------:R-:W-:Y:S02]  /*1f70*/  IMAD.IADD R161, R128, 0x1, R160 ;  /* 0x0000000180a17824 */ /* 0x000fe400078e02a0 */
[C---:B------:R-:W-:Y:S04]  /*1f80*/  HMMA.16816.F32 R60, R88.reuse, R84, R60 ;  /* 0x00000054583c723c */ /* 0x040fe8000000183c */
[----:B------:R-:W-:Y:S04]  /*1f90*/  IMAD.X R147, RZ, RZ, R147, P1 ;  /* 0x000000ffff937224 */ /* 0x000fe800008e0693 */
[----:B------:R-:W-:-:S08]  /*1fa0*/  HMMA.16816.F32 R64, R88, R86, R64 ;  /* 0x000000565840723c */ /* 0x000fd00000001840 */
[C---:B--2---:R-:W-:Y:S05]  /*1fb0*/  HMMA.16816.F32 R4, R92.reuse, R96, R4 ;  /* 0x000000605c04723c */ /* 0x044fea0000001804 */
[----:B---3--:R-:W-:Y:S01]  /*1fc0*/  IMAD.IADD R162, R129, 0x1, R160 ;  /* 0x0000000181a27824 */ /* 0x008fe200078e02a0 */
[----:B------:R-:W-:Y:S02]  /*1fd0*/  IADD3 R164, P0, R154, R142, RZ ;  /* 0x0000008e9aa47210 */ /* 0x000fe40007f1e0ff */
[C---:B------:R-:W-:Y:S02]  /*1fe0*/  HMMA.16816.F32 R8, R92.reuse, R98, R8 ;  /* 0x000000625c08723c */ /* 0x040fe40000001808 */
[----:B------:R2:W-:Y:S02]  /*1ff0*/  LDGSTS.E.BYPASS.LTC128B.128 [R162], [R78.64], P5 ;  /* 0x000000004ea27fae */ /* 0x0005e4000a901d4a */
[----:B------:R-:W-:Y:S01]  /*2000*/  IMAD.X R165, R155, 0x1, R140, P0 ;  /* 0x000000019ba57824 */ /* 0x000fe200000e068c */
[----:B------:R-:W-:Y:S01]  /*2010*/  IADD3 R142, P2, R142, R145, RZ ;  /* 0x000000918e8e7210 */ /* 0x000fe20007f5e0ff */
[----:B------:R-:W-:Y:S01]  /*2020*/  IMAD.IADD R160, R127, 0x1, R160 ;  /* 0x000000017fa07824 */ /* 0x000fe200078e02a0 */
[----:B------:R-:W-:Y:S01]  /*2030*/  IADD3 R148, P0, R148, 0x40, RZ ;  /* 0x0000004094947810 */ /* 0x000fe20007f1e0ff */
[C---:B------:R-:W-:Y:S01]  /*2040*/  HMMA.16816.F32 R12, R92.reuse, R100, R12 ;  /* 0x000000645c0c723c */ /* 0x040fe2000000180c */
[----:B------:R3:W-:Y:S03]  /*2050*/  LDGSTS.E.BYPASS.LTC128B.128 [R161], [R74.64], P4 ;  /* 0x000000004aa17fae */ /* 0x0007e6000a101d4a */
[----:B------:R-:W-:Y:S02]  /*2060*/  IMAD.X R140, R140, 0x1, R143, P2 ;  /* 0x000000018c8c7824 */ /* 0x000fe400010e068f */
[----:B------:R-:W-:Y:S02]  /*2070*/  IMAD.X R149, RZ, RZ, R149, P0 ;  /* 0x000000ffff957224 */ /* 0x000fe400000e0695 */
[C---:B------:R-:W-:Y:S01]  /*2080*/  HMMA.16816.F32 R16, R92.reuse, R102, R16 ;  /* 0x000000665c10723c */ /* 0x040fe20000001810 */
[----:B------:R4:W-:Y:S02]  /*2090*/  LDGSTS.E.BYPASS.LTC128B.128 [R160], [R164.64], P3 ;  /* 0x00000000a4a07fae */ /* 0x0009e40009901d4a */
[----:B------:R-:W-:Y:S05]  /*20a0*/  ISETP.LE.AND P3, PT, R150, UR7, PT ;  /* 0x0000000796007c0c */ /* 0x000fea000bf63270 */
[C---:B------:R-:W-:Y:S01]  /*20b0*/  HMMA.16816.F32 R20, R92.reuse, R104, R20 ;  /* 0x000000685c14723c */ /* 0x040fe20000001814 */
[----:B------:R-:W0:Y:S07]  /*20c0*/  LDGDEPBAR ;  /* 0x00000000000079af */ /* 0x000e2e0000000000 */
[C---:B------:R-:W-:Y:S08]  /*20d0*/  HMMA.16816.F32 R24, R92.reuse, R106, R24 ;  /* 0x0000006a5c18723c */ /* 0x040ff00000001818 */
[C---:B------:R-:W-:Y:S08]  /*20e0*/  HMMA.16816.F32 R28, R92.reuse, R108, R28 ;  /* 0x0000006c5c1c723c */ /* 0x040ff0000000181c */
[----:B------:R-:W-:Y:S01]  /*20f0*/  HMMA.16816.F32 R32, R92, R110, R32 ;  /* 0x0000006e5c20723c */ /* 0x000fe20000001820 */
[----:B------:R-:W-:Y:S04]  /*2100*/  DEPBAR.LE SB0, 0x4 ;  /* 0x000081000000791a */ /* 0x000fe80000000000 */
[----:B------:R-:W-:Y:S03]  /*2110*/  BAR.SYNC.DEFER_BLOCKING 0x0 ;  /* 0x0000000000007b1d */ /* 0x000fe60000010000 */
[C---:B-1----:R-:W-:Y:S08]  /*2120*/  HMMA.16816.F32 R36, R112.reuse, R96, R36 ;  /* 0x000000607024723c */ /* 0x042ff00000001824 */
[C---:B------:R-:W-:Y:S08]  /*2130*/  HMMA.16816.F32 R40, R112.reuse, R98, R40 ;  /* 0x000000627028723c */ /* 0x040ff00000001828 */
[C---:B------:R-:W-:Y:S01]  /*2140*/  HMMA.16816.F32 R44, R112.reuse, R100, R44 ;  /* 0x00000064702c723c */ /* 0x040fe2000000182c */
[----:B------:R4:W1:Y:S07]  /*2150*/  LDSM.16.M88.4 R68, [R125+UR4] ;  /* 0x000000047d44783b */ /* 0x00086e0008000200 */
[C---:B------:R-:W-:Y:S01]  /*2160*/  HMMA.16816.F32 R48, R112.reuse, R102, R48 ;  /* 0x000000667030723c */ /* 0x040fe20000001830 */
[----:B------:R4:W1:Y:S07]  /*2170*/  LDSM.16.M88.4 R88, [R125+UR4+0x800] ;  /* 0x000800047d58783b */ /* 0x00086e0008000200 */
[C---:B------:R-:W-:Y:S01]  /*2180*/  HMMA.16816.F32 R52, R112.reuse, R104, R52 ;  /* 0x000000687034723c */ /* 0x040fe20000001834 */
[----:B---3--:R4:W1:Y:S07]  /*2190*/  LDSM.16.MT88.4 R72, [R117+UR5] ;  /* 0x000000057548783b */ /* 0x00886e0008004200 */
[C---:B------:R-:W-:Y:S01]  /*21a0*/  HMMA.16816.F32 R56, R112.reuse, R106, R56 ;  /* 0x0000006a7038723c */ /* 0x040fe20000001838 */
[----:B--2---:R4:W1:Y:S07]  /*21b0*/  LDSM.16.MT88.4 R76, [R116+UR5] ;  /* 0x00000005744c783b */ /* 0x00486e0008004200 */
[C---:B------:R-:W-:Y:S01]  /*21c0*/  HMMA.16816.F32 R60, R112.reuse, R108, R60 ;  /* 0x0000006c703c723c */ /* 0x040fe2000000183c */
[----:B------:R4:W1:Y:S07]  /*21d0*/  LDSM.16.MT88.4 R80, [R3+UR5] ;  /* 0x000000050350783b */ /* 0x00086e0008004200 */
[----:B------:R-:W-:Y:S01]  /*21e0*/  HMMA.16816.F32 R64, R112, R110, R64 ;  /* 0x0000006e7040723c */ /* 0x000fe20000001840 */
[----:B------:R4:W1:Y:S01]  /*21f0*/  LDSM.16.MT88.4 R84, [R2+UR5] ;  /* 0x000000050254783b */ /* 0x0008620008004200 */
[----:B------:R-:W-:-:S09]  /*2200*/  @!P3 BRA `(.L_x_1) ;  /* 0xfffff9000000b947 */ /* 0x000fd2000383ffff */
[----:B------:R-:W-:Y:S05]  /*2210*/  @!UPT UIADD3 URZ, URZ, URZ, URZ ;  /* 0x0000003f3f3ff290 */ /* 0x000fea000fffe03f */
[----:B------:R-:W-:Y:S02]  /*2220*/  F2FP.PACK_AB R36, R37, R36 ;  /* 0x000000242524723e */ /* 0x000fe400000000ff */
[----:B------:R-:W-:-:S02]  /*2230*/  F2FP.PACK_AB R34, R35, R34 ;  /* 0x000000222322723e */ /* 0x000fc400000000ff */
[----:B------:R-:W-:Y:S02]  /*2240*/  F2FP.PACK_AB R32, R33, R32 ;  /* 0x000000202120723e */ /* 0x000fe400000000ff */
[----:B------:R-:W-:Y:S02]  /*2250*/  F2FP.PACK_AB R7, R7, R6 ;  /* 0x000000060707723e */ /* 0x000fe400000000ff */
[----:B------:R-:W-:Y:S02]  /*2260*/  F2FP.PACK_AB R66, R67, R66 ;  /* 0x000000424342723e */ /* 0x000fe400000000ff */
[----:B------:R-:W-:Y:S02]  /*2270*/  F2FP.PACK_AB R64, R65, R64 ;  /* 0x000000404140723e */ /* 0x000fe400000000ff */
        /* <DEDUP_REMOVED lines=26> */
.L_x_0:
[----:B------:R-:W-:-:S04]  /*2420*/  DEPBAR.LE SB0, 0x0 ;  /* 0x000080000000791a */ /* 0x000fc80000000000 */
[----:B-1--4-:R-:W-:Y:S01]  /*2430*/  SHF.L.U32 R2, R121, 0x1, RZ ;  /* 0x0000000179027819 */ /* 0x012fe200000006ff */
[----:B------:R-:W-:Y:S01]  /*2440*/  IMAD.SHL.U32 R141, R141, 0x2, RZ ;  /* 0x000000028d8d7824 */ /* 0x000fe200078e00ff */
[----:B------:R-:W-:Y:S02]  /*2450*/  LOP3.LUT R139, R139, 0x17, RZ, 0xc0, !PT ;  /* 0x000000178b8b7812 */ /* 0x000fe400078ec0ff */
[----:B------:R-:W-:Y:S02]  /*2460*/  LOP3.LUT R2, R2, 0x6, RZ, 0xc0, !PT ;  /* 0x0000000602027812 */ /* 0x000fe400078ec0ff */
[----:B------:R-:W-:Y:S02]  /*2470*/  LOP3.LUT R138, R138, 0x6, R141, 0xf8, !PT ;  /* 0x000000068a8a7812 */ /* 0x000fe400078ef88d */
[----:B------:R-:W-:Y:S02]  /*2480*/  LEA R2, R123, R2, 0x3 ;  /* 0x000000027b027211 */ /* 0x000fe400078e18ff */
[----:B------:R-:W-:Y:S01]  /*2490*/  LOP3.LUT R136, R119, R137, R136, 0xfe, !PT ;  /* 0x0000008977887212 */ /* 0x000fe200078efe88 */
[----:B------:R-:W-:Y:S01]  /*24a0*/  IMAD R138, R138, 0x88, R133 ;  /* 0x000000888a8a7824 */ /* 0x000fe200078e0285 */
[----:B------:R-:W-:Y:S01]  /*24b0*/  BAR.SYNC.DEFER_BLOCKING 0x0 ;  /* 0x0000000000007b1d */ /* 0x000fe20000010000 */
[----:B------:R-:W-:Y:S01]  /*24c0*/  IMAD R2, R139, 0x88, R2 ;  /* 0x000000888b027824 */ /* 0x000fe200078e0202 */
[----:B------:R-:W-:-:S02]  /*24d0*/  ISETP.GE.AND P6, PT, R118, c[0x0][0x17c], PT ;  /* 0x00005f0076007a0c */ /* 0x000fc40003fc6270 */
[C---:B------:R-:W-:Y:S01]  /*24e0*/  LOP3.LUT R122, R119.reuse, R122, RZ, 0xfc, !PT ;  /* 0x0000007a777a7212 */ /* 0x040fe200078efcff */
[----:B------:R-:W-:Y:S01]  /*24f0*/  IMAD.SHL.U32 R3, R2, 0x2, RZ ;  /* 0x0000000202037824 */ /* 0x000fe200078e00ff */
[----:B------:R-:W-:Y:S02]  /*2500*/  SHF.L.U32 R2, R138, 0x1, RZ ;  /* 0x000000018a027819 */ /* 0x000fe400000006ff */
[----:B------:R-:W-:Y:S02]  /*2510*/  ISETP.LT.AND P3, PT, R136, c[0x0][0x178], !P6 ;  /* 0x00005e0088007a0c */ /* 0x000fe40007761270 */
[C---:B------:R-:W-:Y:S02]  /*2520*/  LOP3.LUT R124, R119.reuse, R124, RZ, 0xfc, !PT ;  /* 0x0000007c777c7212 */ /* 0x040fe400078efcff */
[----:B------:R-:W-:Y:S02]  /*2530*/  LOP3.LUT R119, R119, R126, RZ, 0xfc, !PT ;  /* 0x0000007e77777212 */ /* 0x000fe400078efcff */
[----:B------:R-:W-:-:S02]  /*2540*/  ISETP.LT.AND P4, PT, R124, c[0x0][0x178], !P6 ;  /* 0x00005e007c007a0c */ /* 0x000fc40007781270 */
[C---:B------:R-:W-:Y:S01]  /*2550*/  ISETP.LT.AND P5, PT, R119.reuse, c[0x0][0x178], !P6 ;  /* 0x00005e0077007a0c */ /* 0x040fe200077a1270 */
[----:B------:R-:W-:Y:S01]  /*2560*/  IMAD R119, R119, c[0x0][0x18c], RZ ;  /* 0x0000630077777a24 */ /* 0x000fe200078e02ff */
[----:B------:R-:W-:Y:S04]  /*2570*/  STS [R3], R6 ;  /* 0x0000000603007388 */ /* 0x000fe80000000800 */
[----:B------:R-:W-:Y:S04]  /*2580*/  STS [R3+0x880], R7 ;  /* 0x0008800703007388 */ /* 0x000fe80000000800 */
        /* <DEDUP_REMOVED lines=8> */
[----:B------:R1:W-:Y:S04]  /*2610*/  STS [R3+0xa0], R37 ;  /* 0x0000a02503007388 */ /* 0x0003e80000000800 */
[----:B------:R-:W-:Y:S04]  /*2620*/  STS [R3+0x920], R35 ;  /* 0x0009202303007388 */ /* 0x000fe80000000800 */
[----:B------:R4:W-:Y:S04]  /*2630*/  STS [R3+0xc0], R33 ;  /* 0x0000c02103007388 */ /* 0x0009e80000000800 */
[----:B------:R3:W-:Y:S04]  /*2640*/  STS [R3+0x940], R0 ;  /* 0x0009400003007388 */ /* 0x0007e80000000800 */
[----:B------:R2:W-:Y:S04]  /*2650*/  STS [R3+0xe0], R32 ;  /* 0x0000e02003007388 */ /* 0x0005e80000000800 */
[----:B------:R2:W-:Y:S04]  /*2660*/  STS [R3+0x960], R34 ;  /* 0x0009602203007388 */ /* 0x0005e80000000800 */
[----:B------:R-:W-:Y:S01]  /*2670*/  BAR.SYNC.DEFER_BLOCKING 0x0 ;  /* 0x0000000000007b1d */ /* 0x000fe20000010000 */
[----:B-1----:R-:W-:-:S02]  /*2680*/  IMAD R37, R122, c[0x0][0x18c], RZ ;  /* 0x000063007a257a24 */ /* 0x002fc400078e02ff */
[C---:B----4-:R-:W-:Y:S01]  /*2690*/  IMAD R33, R136.reuse, c[0x0][0x18c], RZ ;  /* 0x0000630088217a24 */ /* 0x050fe200078e02ff */
[----:B---3--:R-:W-:-:S04]  /*26a0*/  LOP3.LUT R0, R136, 0x20, RZ, 0xfc, !PT ;  /* 0x0000002088007812 */ /* 0x008fc800078efcff */
[----:B------:R-:W-:Y:S01]  /*26b0*/  ISETP.LT.AND P2, PT, R0, c[0x0][0x178], !P6 ;  /* 0x00005e0000007a0c */ /* 0x000fe20007741270 */
[----:B------:R-:W-:Y:S01]  /*26c0*/  IMAD.MOV.U32 R0, RZ, RZ, c[0x0][0x18c] ;  /* 0x00006300ff007624 */ /* 0x000fe200078e00ff */
[----:B--2---:R-:W-:Y:S01]  /*26d0*/  LOP3.LUT R32, R136, 0x30, RZ, 0xfc, !PT ;  /* 0x0000003088207812 */ /* 0x004fe200078efcff */
[----:B------:R-:W-:-:S03]  /*26e0*/  IMAD.WIDE R34, R33, R120, c[0x0][0x170] ;  /* 0x00005c0021227625 */ /* 0x000fc600078e0278 */
[----:B------:R-:W-:Y:S01]  /*26f0*/  LEA R33, R0, R33, 0x5 ;  /* 0x0000002100217211 */ /* 0x000fe200078e28ff */
[----:B------:R-:W1:Y:S01]  /*2700*/  LDS.128 R28, [R2] ;  /* 0x00000000021c7984 */ /* 0x000e620000000c00 */
[----:B------:R-:W-:-:S03]  /*2710*/  ISETP.LT.AND P0, PT, R32, c[0x0][0x178], !P6 ;  /* 0x00005e0020007a0c */ /* 0x000fc60007701270 */
[----:B------:R-:W2:Y:S04]  /*2720*/  LDS.128 R24, [R2+0x880] ;  /* 0x0008800002187984 */ /* 0x000ea80000000c00 */
[----:B------:R-:W3:Y:S04]  /*2730*/  LDS.128 R20, [R2+0x1100] ;  /* 0x0011000002147984 */ /* 0x000ee80000000c00 */
[----:B------:R-:W4:Y:S04]  /*2740*/  LDS.128 R16, [R2+0x1980] ;  /* 0x0019800002107984 */ /* 0x000f280000000c00 */
[----:B------:R-:W-:Y:S06]  /*2750*/  BAR.SYNC.DEFER_BLOCKING 0x0 ;  /* 0x0000000000007b1d */ /* 0x000fec0000010000 */
[----:B------:R-:W-:Y:S04]  /*2760*/  STS [R3], R36 ;  /* 0x0000002403007388 */ /* 0x000fe80000000800 */
[----:B------:R1:W-:Y:S04]  /*2770*/  STS [R3+0x880], R38 ;  /* 0x0008802603007388 */ /* 0x0003e80000000800 */
[----:B------:R2:W-:Y:S04]  /*2780*/  STS [R3+0x20], R40 ;  /* 0x0000202803007388 */ /* 0x0005e80000000800 */
[----:B------:R-:W-:Y:S04]  /*2790*/  STS [R3+0x8a0], R42 ;  /* 0x0008a02a03007388 */ /* 0x000fe80000000800 */
[----:B------:R-:W-:Y:S04]  /*27a0*/  STS [R3+0x40], R44 ;  /* 0x0000402c03007388 */ /* 0x000fe80000000800 */
[----:B------:R-:W-:Y:S04]  /*27b0*/  STS [R3+0x8c0], R46 ;  /* 0x0008c02e03007388 */ /* 0x000fe80000000800 */
[----:B------:R-:W-:Y:S04]  /*27c0*/  STS [R3+0x60], R48 ;  /* 0x0000603003007388 */ /* 0x000fe80000000800 */
[----:B------:R-:W-:Y:S01]  /*27d0*/  STS [R3+0x8e0], R50 ;  /* 0x0008e03203007388 */ /* 0x000fe20000000800 */
[----:B-1----:R-:W-:-:S03]  /*27e0*/  IMAD.WIDE R38, R118, 0x2, R34 ;  /* 0x0000000276267825 */ /* 0x002fc600078e0222 */
[----:B------:R-:W-:Y:S01]  /*27f0*/  STS [R3+0x80], R52 ;  /* 0x0000803403007388 */ /* 0x000fe20000000800 */
[----:B------:R-:W-:Y:S02]  /*2800*/  IMAD R35, R0, 0x8, R33 ;  /* 0x0000000800237824 */ /* 0x000fe400078e0221 */
[----:B--2---:R-:W-:Y:S01]  /*2810*/  IMAD.WIDE R40, R119, R120, c[0x0][0x170] ;  /* 0x00005c0077287625 */ /* 0x004fe200078e0278 */
[----:B------:R-:W-:Y:S04]  /*2820*/  STS [R3+0x900], R54 ;  /* 0x0009003603007388 */ /* 0x000fe80000000800 */
[----:B------:R-:W-:Y:S01]  /*2830*/  STS [R3+0xa0], R56 ;  /* 0x0000a03803007388 */ /* 0x000fe20000000800 */
[----:B------:R-:W-:-:S03]  /*2840*/  IMAD.WIDE R40, R118, 0x2, R40 ;  /* 0x0000000276287825 */ /* 0x000fc600078e0228 */
[----:B------:R-:W-:Y:S04]  /*2850*/  STS [R3+0x920], R58 ;  /* 0x0009203a03007388 */ /* 0x000fe80000000800 */
[----:B------:R-:W-:Y:S04]  /*2860*/  STS [R3+0xc0], R60 ;  /* 0x0000c03c03007388 */ /* 0x000fe80000000800 */
[----:B------:R-:W-:Y:S04]  /*2870*/  STS [R3+0x940], R62 ;  /* 0x0009403e03007388 */ /* 0x000fe80000000800 */
[----:B------:R-:W-:Y:S04]  /*2880*/  STS [R3+0xe0], R64 ;  /* 0x0000e04003007388 */ /* 0x000fe80000000800 */
[----:B------:R1:W-:Y:S04]  /*2890*/  STS [R3+0x960], R66 ;  /* 0x0009604203007388 */ /* 0x0003e80000000800 */
[----:B------:R-:W-:Y:S01]  /*28a0*/  BAR.SYNC.DEFER_BLOCKING 0x0 ;  /* 0x0000000000007b1d */ /* 0x000fe20000010000 */
[----:B-1----:R-:W-:-:S02]  /*28b0*/  LOP3.LUT R3, R136, 0x28, RZ, 0xfc, !PT ;  /* 0x0000002888037812 */ /* 0x002fc400078efcff */
[----:B------:R-:W-:-:S03]  /*28c0*/  LOP3.LUT R136, R136, 0x38, RZ, 0xfc, !PT ;  /* 0x0000003888887812 */ /* 0x000fc600078efcff */
[----:B------:R-:W1:Y:S01]  /*28d0*/  LDS.128 R12, [R2] ;  /* 0x00000000020c7984 */ /* 0x000e620000000c00 */
[----:B------:R-:W-:Y:S01]  /*28e0*/  ISETP.LT.AND P1, PT, R3, c[0x0][0x178], !P6 ;  /* 0x00005e0003007a0c */ /* 0x000fe20007721270 */
[----:B------:R-:W-:Y:S02]  /*28f0*/  IMAD R3, R124, c[0x0][0x18c], RZ ;  /* 0x000063007c037a24 */ /* 0x000fe400078e02ff */
[----:B------:R-:W2:Y:S02]  /*2900*/  LDS.128 R8, [R2+0x880] ;  /* 0x0008800002087984 */ /* 0x000ea40000000c00 */
[-C--:B------:R-:W-:Y:S01]  /*2910*/  IMAD.WIDE R42, R3, R120.reuse, c[0x0][0x170] ;  /* 0x00005c00032a7625 */ /* 0x080fe200078e0278 */
[----:B------:R-:W-:Y:S01]  /*2920*/  LEA R3, R0, R35, 0x3 ;  /* 0x0000002300037211 */ /* 0x000fe200078e18ff */
[----:B------:R-:W1:Y:S02]  /*2930*/  LDS.128 R4, [R2+0x1100] ;  /* 0x0011000002047984 */ /* 0x000e640000000c00 */
[----:B------:R-:W-:-:S02]  /*2940*/  IMAD.WIDE R34, R35, R120, c[0x0][0x170] ;  /* 0x00005c0023227625 */ /* 0x000fc400078e0278 */
[----:B------:R2:W-:Y:S01]  /*2950*/  @P3 STG.E.128 [R38.64], R28 ;  /* 0x0000001c26003986 */ /* 0x0005e2000c101d0a */
[----:B------:R-:W-:Y:S01]  /*2960*/  ISETP.LT.AND P3, PT, R122, c[0x0][0x178], !P6 ;  /* 0x00005e007a007a0c */ /* 0x000fe20007761270 */
[----:B------:R-:W-:Y:S01]  /*2970*/  IMAD.WIDE R42, R118, 0x2, R42 ;  /* 0x00000002762a7825 */ /* 0x000fe200078e022a */
[----:B------:R-:W-:Y:S01]  /*2980*/  ISETP.LT.AND P6, PT, R136, c[0x0][0x178], !P6 ;  /* 0x00005e0088007a0c */ /* 0x000fe200077c1270 */
[----:B------:R1:W-:Y:S02]  /*2990*/  @P5 STG.E.128 [R40.64], R24 ;  /* 0x0000001828005986 */ /* 0x0003e4000c101d0a */
[----:B------:R-:W-:Y:S02]  /*29a0*/  IMAD.WIDE R34, R118, 0x2, R34 ;  /* 0x0000000276227825 */ /* 0x000fe400078e0222 */
[----:B---3--:R3:W-:Y:S02]  /*29b0*/  @P4 STG.E.128 [R42.64], R20 ;  /* 0x000000142a004986 */ /* 0x0087e4000c101d0a */
[----:B--2---:R-:W-:-:S04]  /*29c0*/  IMAD.WIDE R28, R37, R120, c[0x0][0x170] ;  /* 0x00005c00251c7625 */ /* 0x004fc800078e0278 */
[----:B------:R-:W-:-:S04]  /*29d0*/  IMAD.WIDE R30, R33, R120, c[0x0][0x170] ;  /* 0x00005c00211e7625 */ /* 0x000fc800078e0278 */
[----:B------:R-:W-:Y:S01]  /*29e0*/  IMAD.WIDE R32, R3, R120, c[0x0][0x170] ;  /* 0x00005c0003207625 */ /* 0x000fe200078e0278 */
[----:B------:R-:W-:-:S03]  /*29f0*/  LEA R3, R0, R3, 0x3 ;  /* 0x0000000300037211 */ /* 0x000fc600078e18ff */
[----:B------:R-:W-:-:S04]  /*2a00*/  IMAD.WIDE R28, R118, 0x2, R28 ;  /* 0x00000002761c7825 */ /* 0x000fc800078e021c */
[C---:B------:R-:W-:Y:S01]  /*2a10*/  IMAD.WIDE R30, R118.reuse, 0x2, R30 ;  /* 0x00000002761e7825 */ /* 0x040fe200078e021e */
[----:B----4-:R3:W-:Y:S03]  /*2a20*/  @P3 STG.E.128 [R28.64], R16 ;  /* 0x000000101c003986 */ /* 0x0107e6000c101d0a */
[C---:B------:R-:W-:Y:S01]  /*2a30*/  IMAD.WIDE R32, R118.reuse, 0x2, R32 ;  /* 0x0000000276207825 */ /* 0x040fe200078e0220 */
[----:B-1----:R3:W-:Y:S03]  /*2a40*/  @P2 STG.E.128 [R30.64], R12 ;  /* 0x0000000c1e002986 */ /* 0x0027e6000c101d0a */
[----:B------:R-:W-:Y:S01]  /*2a50*/  IMAD.WIDE R120, R3, R120, c[0x0][0x170] ;  /* 0x00005c0003787625 */ /* 0x000fe200078e0278 */
[----:B------:R3:W-:Y:S04]  /*2a60*/  @P1 STG.E.128 [R34.64], R8 ;  /* 0x0000000822001986 */ /* 0x0007e8000c101d0a */
[----:B------:R3:W-:Y:S01]  /*2a70*/  @P0 STG.E.128 [R32.64], R4 ;  /* 0x0000000420000986 */ /* 0x0007e2000c101d0a */
[----:B------:R-:W-:Y:S01]  /*2a80*/  IMAD.WIDE R118, R118, 0x2, R120 ;  /* 0x0000000276767825 */ /* 0x000fe200078e0278 */
[----:B------:R-:W-:Y:S06]  /*2a90*/  @!P6 EXIT ;  /* 0x000000000000e94d */ /* 0x000fec0003800000 */
[----:B---3--:R-:W1:Y:S04]  /*2aa0*/  LDS.128 R4, [R2+0x1980] ;  /* 0x0019800002047984 */ /* 0x008e680000000c00 */
[----:B-1----:R-:W-:Y:S01]  /*2ab0*/  STG.E.128 [R118.64], R4 ;  /* 0x0000000476007986 */ /* 0x002fe2000c101d0a */
[----:B------:R-:W-:Y:S05]  /*2ac0*/  EXIT ;  /* 0x000000000000794d */ /* 0x000fea0003800000 */
.L_x_2:
[----:B------:R-:W-:-:S00]  /*2ad0*/  BRA `(.L_x_2) ;  /* 0xfffffff000007947 */ /* 0x000fc0000383ffff */
[----:B------:R-:W-:-:S00]  /*2ae0*/  NOP ;  /* 0x0000000000007918 */ /* 0x000fc00000000000 */
        /* <DEDUP_REMOVED lines=9> */
.L_x_3:


//--------------------- .nv.shared.matmul_kernel  --------------------------
	.section	.nv.shared.matmul_kernel,"aw",@nobits
	.sectionflags	@""
	.align	16
